//
// Generated by NVIDIA NVVM Compiler
//
// Compiler Build ID: CL-36424714
// Cuda compilation tools, release 13.0, V13.0.88
// Based on NVVM 20.0.0
//

.version 9.0
.target sm_100
.address_size 64

	// .globl	_Z14countTrianglesPiP5Pointi

.visible .entry _Z14countTrianglesPiP5Pointi(
	.param .u64 .ptr .align 1 _Z14countTrianglesPiP5Pointi_param_0,
	.param .u64 .ptr .align 1 _Z14countTrianglesPiP5Pointi_param_1,
	.param .u32 _Z14countTrianglesPiP5Pointi_param_2
)
{
	.reg .pred 	%p<74>;
	.reg .b16 	%rs<9>;
	.reg .b32 	%r<94>;
	.reg .b64 	%rd<17>;
	.reg .b64 	%fd<171>;

	ld.param.u64 	%rd2, [_Z14countTrianglesPiP5Pointi_param_0];
	ld.param.u64 	%rd3, [_Z14countTrianglesPiP5Pointi_param_1];
	ld.param.u32 	%r35, [_Z14countTrianglesPiP5Pointi_param_2];
	cvta.to.global.u64 	%rd1, %rd3;
	mov.u32 	%r37, %ntid.x;
	mov.u32 	%r38, %ctaid.x;
	mov.u32 	%r39, %tid.x;
	mad.lo.s32 	%r1, %r37, %r38, %r39;
	setp.ge.s32 	%p1, %r1, %r35;
	mov.b32 	%r84, 0;
	@%p1 bra 	$L__BB0_14;
	add.s32 	%r86, %r1, 1;
	add.s32 	%r3, %r35, -1;
	setp.ge.s32 	%p2, %r86, %r3;
	@%p2 bra 	$L__BB0_14;
	sub.s32 	%r42, %r35, %r1;
	add.s32 	%r4, %r42, -2;
	add.s32 	%r5, %r35, -3;
	mov.b32 	%r85, 0;
	mov.b16 	%rs8, 0;
	cvt.u16.u32 	%rs5, %r4;
	mul.wide.s32 	%rd4, %r1, 8;
	add.s64 	%rd5, %rd1, %rd4;
	mov.u32 	%r87, %r1;
	mov.u32 	%r84, %r85;
	bra.uni 	$L__BB0_10;
$L__BB0_3:
	add.s32 	%r82, %r90, 2;
$L__BB0_4:
	and.b32  	%r66, %r23, 3;
	setp.eq.s32 	%p42, %r66, 0;
	@%p42 bra 	$L__BB0_9;
	and.b16  	%rs6, %rs3, 3;
	setp.eq.s16 	%p43, %rs6, 1;
	@%p43 bra 	$L__BB0_7;
	mul.wide.s32 	%rd10, %r82, 8;
	add.s64 	%rd11, %rd1, %rd10;
	ld.global.u32 	%r68, [%rd11];
	cvt.rn.f64.s32 	%fd102, %r68;
	sub.f64 	%fd103, %fd2, %fd102;
	ld.global.u32 	%r69, [%rd11+4];
	cvt.rn.f64.s32 	%fd104, %r69;
	sub.f64 	%fd105, %fd4, %fd104;
	mul.f64 	%fd106, %fd105, %fd105;
	fma.rn.f64 	%fd107, %fd103, %fd103, %fd106;
	sqrt.rn.f64 	%fd108, %fd107;
	sub.f64 	%fd109, %fd1, %fd102;
	sub.f64 	%fd110, %fd3, %fd104;
	mul.f64 	%fd111, %fd110, %fd110;
	fma.rn.f64 	%fd112, %fd109, %fd109, %fd111;
	sqrt.rn.f64 	%fd113, %fd112;
	setp.ge.f64 	%p44, %fd5, %fd108;
	setp.ge.f64 	%p46, %fd5, %fd113;
	setp.ge.f64 	%p47, %fd108, %fd113;
	setp.ge.f64 	%p48, %fd108, %fd5;
	selp.f64 	%fd115, %fd108, %fd113, %p48;
	selp.f64 	%fd116, %fd115, %fd113, %p47;
	selp.f64 	%fd117, %fd5, %fd116, %p46;
	selp.f64 	%fd118, %fd117, %fd116, %p44;
	setp.le.f64 	%p50, %fd5, %fd113;
	setp.le.f64 	%p51, %fd108, %fd113;
	selp.f64 	%fd119, %fd108, %fd113, %p44;
	selp.f64 	%fd120, %fd119, %fd113, %p51;
	selp.f64 	%fd121, %fd5, %fd120, %p50;
	selp.f64 	%fd122, %fd121, %fd120, %p48;
	mul.f64 	%fd123, %fd122, 0d3FB999999999999A;
	sub.f64 	%fd124, %fd118, %fd122;
	setp.lt.f64 	%p52, %fd124, %fd123;
	selp.u32 	%r70, 1, 0, %p52;
	add.s32 	%r71, %r84, %r70;
	ld.global.u32 	%r72, [%rd11+8];
	cvt.rn.f64.s32 	%fd125, %r72;
	sub.f64 	%fd126, %fd2, %fd125;
	ld.global.u32 	%r73, [%rd11+12];
	cvt.rn.f64.s32 	%fd127, %r73;
	sub.f64 	%fd128, %fd4, %fd127;
	mul.f64 	%fd129, %fd128, %fd128;
	fma.rn.f64 	%fd130, %fd126, %fd126, %fd129;
	sqrt.rn.f64 	%fd131, %fd130;
	sub.f64 	%fd132, %fd1, %fd125;
	sub.f64 	%fd133, %fd3, %fd127;
	mul.f64 	%fd134, %fd133, %fd133;
	fma.rn.f64 	%fd135, %fd132, %fd132, %fd134;
	sqrt.rn.f64 	%fd136, %fd135;
	setp.ge.f64 	%p53, %fd5, %fd131;
	setp.ge.f64 	%p55, %fd5, %fd136;
	setp.ge.f64 	%p56, %fd131, %fd136;
	setp.ge.f64 	%p57, %fd131, %fd5;
	selp.f64 	%fd138, %fd131, %fd136, %p57;
	selp.f64 	%fd139, %fd138, %fd136, %p56;
	selp.f64 	%fd140, %fd5, %fd139, %p55;
	selp.f64 	%fd141, %fd140, %fd139, %p53;
	setp.le.f64 	%p59, %fd5, %fd136;
	setp.le.f64 	%p60, %fd131, %fd136;
	selp.f64 	%fd142, %fd131, %fd136, %p53;
	selp.f64 	%fd143, %fd142, %fd136, %p60;
	selp.f64 	%fd144, %fd5, %fd143, %p59;
	selp.f64 	%fd145, %fd144, %fd143, %p57;
	mul.f64 	%fd146, %fd145, 0d3FB999999999999A;
	sub.f64 	%fd147, %fd141, %fd145;
	setp.lt.f64 	%p61, %fd147, %fd146;
	selp.u32 	%r74, 1, 0, %p61;
	add.s32 	%r84, %r71, %r74;
	add.s32 	%r82, %r82, 2;
$L__BB0_7:
	and.b16  	%rs7, %rs3, 1;
	setp.eq.b16 	%p62, %rs7, 1;
	not.pred 	%p63, %p62;
	@%p63 bra 	$L__BB0_9;
	mul.wide.s32 	%rd12, %r82, 8;
	add.s64 	%rd13, %rd1, %rd12;
	ld.global.u32 	%r75, [%rd13];
	cvt.rn.f64.s32 	%fd148, %r75;
	sub.f64 	%fd149, %fd2, %fd148;
	ld.global.u32 	%r76, [%rd13+4];
	cvt.rn.f64.s32 	%fd150, %r76;
	sub.f64 	%fd151, %fd4, %fd150;
	mul.f64 	%fd152, %fd151, %fd151;
	fma.rn.f64 	%fd153, %fd149, %fd149, %fd152;
	sqrt.rn.f64 	%fd154, %fd153;
	sub.f64 	%fd155, %fd1, %fd148;
	sub.f64 	%fd156, %fd3, %fd150;
	mul.f64 	%fd157, %fd156, %fd156;
	fma.rn.f64 	%fd158, %fd155, %fd155, %fd157;
	sqrt.rn.f64 	%fd159, %fd158;
	setp.ge.f64 	%p64, %fd5, %fd154;
	setp.ge.f64 	%p66, %fd5, %fd159;
	setp.ge.f64 	%p67, %fd154, %fd159;
	setp.ge.f64 	%p68, %fd154, %fd5;
	selp.f64 	%fd161, %fd154, %fd159, %p68;
	selp.f64 	%fd162, %fd161, %fd159, %p67;
	selp.f64 	%fd163, %fd5, %fd162, %p66;
	selp.f64 	%fd164, %fd163, %fd162, %p64;
	setp.le.f64 	%p70, %fd5, %fd159;
	setp.le.f64 	%p71, %fd154, %fd159;
	selp.f64 	%fd165, %fd154, %fd159, %p64;
	selp.f64 	%fd166, %fd165, %fd159, %p71;
	selp.f64 	%fd167, %fd5, %fd166, %p70;
	selp.f64 	%fd168, %fd167, %fd166, %p68;
	mul.f64 	%fd169, %fd168, 0d3FB999999999999A;
	sub.f64 	%fd170, %fd164, %fd168;
	setp.lt.f64 	%p72, %fd170, %fd169;
	selp.u32 	%r77, 1, 0, %p72;
	add.s32 	%r84, %r84, %r77;
$L__BB0_9:
	add.s32 	%r86, %r87, 1;
	setp.ge.s32 	%p73, %r86, %r3;
	add.s32 	%r85, %r85, 1;
	add.s16 	%rs8, %rs8, 1;
	@%p73 bra 	$L__BB0_14;
$L__BB0_10:
	mov.u32 	%r90, %r87;
	mov.u32 	%r87, %r86;
	sub.s16 	%rs3, %rs5, %rs8;
	sub.s32 	%r23, %r4, %r85;
	add.s32 	%r82, %r90, 2;
	setp.ge.s32 	%p3, %r82, %r35;
	@%p3 bra 	$L__BB0_9;
	ld.global.u32 	%r44, [%rd5];
	cvt.rn.f64.s32 	%fd1, %r44;
	mul.wide.s32 	%rd6, %r87, 8;
	add.s64 	%rd7, %rd1, %rd6;
	ld.global.u32 	%r45, [%rd7];
	cvt.rn.f64.s32 	%fd2, %r45;
	sub.f64 	%fd6, %fd1, %fd2;
	ld.global.u32 	%r46, [%rd5+4];
	cvt.rn.f64.s32 	%fd3, %r46;
	ld.global.u32 	%r47, [%rd7+4];
	cvt.rn.f64.s32 	%fd4, %r47;
	sub.f64 	%fd7, %fd3, %fd4;
	mul.f64 	%fd8, %fd7, %fd7;
	fma.rn.f64 	%fd9, %fd6, %fd6, %fd8;
	sqrt.rn.f64 	%fd5, %fd9;
	add.s32 	%r48, %r1, %r85;
	sub.s32 	%r49, %r5, %r48;
	setp.lt.u32 	%p4, %r49, 3;
	@%p4 bra 	$L__BB0_4;
	and.b32  	%r50, %r23, -4;
	neg.s32 	%r89, %r50;
$L__BB0_13:
	.pragma "nounroll";
	mul.wide.s32 	%rd8, %r82, 8;
	add.s64 	%rd9, %rd1, %rd8;
	ld.global.u32 	%r51, [%rd9];
	cvt.rn.f64.s32 	%fd10, %r51;
	sub.f64 	%fd11, %fd2, %fd10;
	ld.global.u32 	%r52, [%rd9+4];
	cvt.rn.f64.s32 	%fd12, %r52;
	sub.f64 	%fd13, %fd4, %fd12;
	mul.f64 	%fd14, %fd13, %fd13;
	fma.rn.f64 	%fd15, %fd11, %fd11, %fd14;
	sqrt.rn.f64 	%fd16, %fd15;
	sub.f64 	%fd17, %fd1, %fd10;
	sub.f64 	%fd18, %fd3, %fd12;
	mul.f64 	%fd19, %fd18, %fd18;
	fma.rn.f64 	%fd20, %fd17, %fd17, %fd19;
	sqrt.rn.f64 	%fd21, %fd20;
	setp.ge.f64 	%p5, %fd5, %fd16;
	setp.ge.f64 	%p7, %fd5, %fd21;
	setp.ge.f64 	%p8, %fd16, %fd21;
	setp.ge.f64 	%p9, %fd16, %fd5;
	selp.f64 	%fd23, %fd16, %fd21, %p9;
	selp.f64 	%fd24, %fd23, %fd21, %p8;
	selp.f64 	%fd25, %fd5, %fd24, %p7;
	selp.f64 	%fd26, %fd25, %fd24, %p5;
	setp.le.f64 	%p11, %fd5, %fd21;
	setp.le.f64 	%p12, %fd16, %fd21;
	selp.f64 	%fd27, %fd16, %fd21, %p5;
	selp.f64 	%fd28, %fd27, %fd21, %p12;
	selp.f64 	%fd29, %fd5, %fd28, %p11;
	selp.f64 	%fd30, %fd29, %fd28, %p9;
	mul.f64 	%fd31, %fd30, 0d3FB999999999999A;
	sub.f64 	%fd32, %fd26, %fd30;
	setp.lt.f64 	%p13, %fd32, %fd31;
	selp.u32 	%r53, 1, 0, %p13;
	add.s32 	%r54, %r84, %r53;
	ld.global.u32 	%r55, [%rd9+8];
	cvt.rn.f64.s32 	%fd33, %r55;
	sub.f64 	%fd34, %fd2, %fd33;
	ld.global.u32 	%r56, [%rd9+12];
	cvt.rn.f64.s32 	%fd35, %r56;
	sub.f64 	%fd36, %fd4, %fd35;
	mul.f64 	%fd37, %fd36, %fd36;
	fma.rn.f64 	%fd38, %fd34, %fd34, %fd37;
	sqrt.rn.f64 	%fd39, %fd38;
	sub.f64 	%fd40, %fd1, %fd33;
	sub.f64 	%fd41, %fd3, %fd35;
	mul.f64 	%fd42, %fd41, %fd41;
	fma.rn.f64 	%fd43, %fd40, %fd40, %fd42;
	sqrt.rn.f64 	%fd44, %fd43;
	setp.ge.f64 	%p14, %fd5, %fd39;
	setp.ge.f64 	%p16, %fd5, %fd44;
	setp.ge.f64 	%p17, %fd39, %fd44;
	setp.ge.f64 	%p18, %fd39, %fd5;
	selp.f64 	%fd46, %fd39, %fd44, %p18;
	selp.f64 	%fd47, %fd46, %fd44, %p17;
	selp.f64 	%fd48, %fd5, %fd47, %p16;
	selp.f64 	%fd49, %fd48, %fd47, %p14;
	setp.le.f64 	%p20, %fd5, %fd44;
	setp.le.f64 	%p21, %fd39, %fd44;
	selp.f64 	%fd50, %fd39, %fd44, %p14;
	selp.f64 	%fd51, %fd50, %fd44, %p21;
	selp.f64 	%fd52, %fd5, %fd51, %p20;
	selp.f64 	%fd53, %fd52, %fd51, %p18;
	mul.f64 	%fd54, %fd53, 0d3FB999999999999A;
	sub.f64 	%fd55, %fd49, %fd53;
	setp.lt.f64 	%p22, %fd55, %fd54;
	selp.u32 	%r57, 1, 0, %p22;
	add.s32 	%r58, %r54, %r57;
	ld.global.u32 	%r59, [%rd9+16];
	cvt.rn.f64.s32 	%fd56, %r59;
	sub.f64 	%fd57, %fd2, %fd56;
	ld.global.u32 	%r60, [%rd9+20];
	cvt.rn.f64.s32 	%fd58, %r60;
	sub.f64 	%fd59, %fd4, %fd58;
	mul.f64 	%fd60, %fd59, %fd59;
	fma.rn.f64 	%fd61, %fd57, %fd57, %fd60;
	sqrt.rn.f64 	%fd62, %fd61;
	sub.f64 	%fd63, %fd1, %fd56;
	sub.f64 	%fd64, %fd3, %fd58;
	mul.f64 	%fd65, %fd64, %fd64;
	fma.rn.f64 	%fd66, %fd63, %fd63, %fd65;
	sqrt.rn.f64 	%fd67, %fd66;
	setp.ge.f64 	%p23, %fd5, %fd62;
	setp.ge.f64 	%p25, %fd5, %fd67;
	setp.ge.f64 	%p26, %fd62, %fd67;
	setp.ge.f64 	%p27, %fd62, %fd5;
	selp.f64 	%fd69, %fd62, %fd67, %p27;
	selp.f64 	%fd70, %fd69, %fd67, %p26;
	selp.f64 	%fd71, %fd5, %fd70, %p25;
	selp.f64 	%fd72, %fd71, %fd70, %p23;
	setp.le.f64 	%p29, %fd5, %fd67;
	setp.le.f64 	%p30, %fd62, %fd67;
	selp.f64 	%fd73, %fd62, %fd67, %p23;
	selp.f64 	%fd74, %fd73, %fd67, %p30;
	selp.f64 	%fd75, %fd5, %fd74, %p29;
	selp.f64 	%fd76, %fd75, %fd74, %p27;
	mul.f64 	%fd77, %fd76, 0d3FB999999999999A;
	sub.f64 	%fd78, %fd72, %fd76;
	setp.lt.f64 	%p31, %fd78, %fd77;
	selp.u32 	%r61, 1, 0, %p31;
	add.s32 	%r62, %r58, %r61;
	ld.global.u32 	%r63, [%rd9+24];
	cvt.rn.f64.s32 	%fd79, %r63;
	sub.f64 	%fd80, %fd2, %fd79;
	ld.global.u32 	%r64, [%rd9+28];
	cvt.rn.f64.s32 	%fd81, %r64;
	sub.f64 	%fd82, %fd4, %fd81;
	mul.f64 	%fd83, %fd82, %fd82;
	fma.rn.f64 	%fd84, %fd80, %fd80, %fd83;
	sqrt.rn.f64 	%fd85, %fd84;
	sub.f64 	%fd86, %fd1, %fd79;
	sub.f64 	%fd87, %fd3, %fd81;
	mul.f64 	%fd88, %fd87, %fd87;
	fma.rn.f64 	%fd89, %fd86, %fd86, %fd88;
	sqrt.rn.f64 	%fd90, %fd89;
	setp.ge.f64 	%p32, %fd5, %fd85;
	setp.ge.f64 	%p34, %fd5, %fd90;
	setp.ge.f64 	%p35, %fd85, %fd90;
	setp.ge.f64 	%p36, %fd85, %fd5;
	selp.f64 	%fd92, %fd85, %fd90, %p36;
	selp.f64 	%fd93, %fd92, %fd90, %p35;
	selp.f64 	%fd94, %fd5, %fd93, %p34;
	selp.f64 	%fd95, %fd94, %fd93, %p32;
	setp.le.f64 	%p38, %fd5, %fd90;
	setp.le.f64 	%p39, %fd85, %fd90;
	selp.f64 	%fd96, %fd85, %fd90, %p32;
	selp.f64 	%fd97, %fd96, %fd90, %p39;
	selp.f64 	%fd98, %fd5, %fd97, %p38;
	selp.f64 	%fd99, %fd98, %fd97, %p36;
	mul.f64 	%fd100, %fd99, 0d3FB999999999999A;
	sub.f64 	%fd101, %fd95, %fd99;
	setp.lt.f64 	%p40, %fd101, %fd100;
	selp.u32 	%r65, 1, 0, %p40;
	add.s32 	%r84, %r62, %r65;
	add.s32 	%r82, %r82, 4;
	add.s32 	%r90, %r90, 4;
	add.s32 	%r89, %r89, 4;
	setp.eq.s32 	%p41, %r89, 0;
	@%p41 bra 	$L__BB0_3;
	bra.uni 	$L__BB0_13;
$L__BB0_14:
	cvta.to.global.u64 	%rd14, %rd2;
	mul.wide.s32 	%rd15, %r1, 4;
	add.s64 	%rd16, %rd14, %rd15;
	st.global.u32 	[%rd16], %r84;
	ret;

}


// ===== COMPILED SASS (sm_100) =====

	.target	sm_100

	.elftype	@"ET_EXEC"


//--------------------- .note.nv.tkinfo           --------------------------
	.section	.note.nv.tkinfo,"",@"SHT_NOTE"
	.sectionflags	@"SHF_NOTE_NV_TKINFO"
	.tkinfo
        /*0018*/ 	.word	0x00000002
        /*0030*/ 	.string	""
        /*0030*/ 	.string	"ptxas"
        /*0030*/ 	.string	"Cuda compilation tools, release 13.0, V13.0.88"
        /*0030*/ 	.string	"Build cuda_13.0.r13.0/compiler.36424714_0"
        /*0030*/ 	.string	"-arch sm_100 -m 64 "



//--------------------- .note.nv.cuinfo           --------------------------
	.section	.note.nv.cuinfo,"",@"SHT_NOTE"
	.sectionflags	@"SHF_NOTE_NV_CUINFO"
        /*0018*/ 	.short	0x0002
        /*001a*/ 	.short	0x0064
        /*001c*/ 	.short	0x0082
	.zero		2


//--------------------- .nv.info                  --------------------------
	.section	.nv.info,"",@"SHT_CUDA_INFO"
	.align	4


	//----- nvinfo : EIATTR_REGCOUNT
	.align		4
        /*0000*/ 	.byte	0x04, 0x2f
        /*0002*/ 	.short	(.L_1 - .L_0)
	.align		4
.L_0:
        /*0004*/ 	.word	index@(_Z14countTrianglesPiP5Pointi)
        /*0008*/ 	.word	0x00000032


	//----- nvinfo : EIATTR_FRAME_SIZE
	.align		4
.L_1:
        /*000c*/ 	.byte	0x04, 0x11
        /*000e*/ 	.short	(.L_3 - .L_2)
	.align		4
.L_2:
        /*0010*/ 	.word	index@($__internal_0_$__cuda_sm20_dsqrt_rn_f64_mediumpath_v1)
        /*0014*/ 	.word	0x00000000


	//----- nvinfo : EIATTR_FRAME_SIZE
	.align		4
.L_3:
        /*0018*/ 	.byte	0x04, 0x11
        /*001a*/ 	.short	(.L_5 - .L_4)
	.align		4
.L_4:
        /*001c*/ 	.word	index@(_Z14countTrianglesPiP5Pointi)
        /*0020*/ 	.word	0x00000000


	//----- nvinfo : EIATTR_MIN_STACK_SIZE
	.align		4
.L_5:
        /*0024*/ 	.byte	0x04, 0x12
        /*0026*/ 	.short	(.L_7 - .L_6)
	.align		4
.L_6:
        /*0028*/ 	.word	index@(_Z14countTrianglesPiP5Pointi)
        /*002c*/ 	.word	0x00000000
.L_7:


//--------------------- .nv.compat                --------------------------
	.section	.nv.compat,"",@"SHT_CUDA_COMPAT_INFO"
	.align	4
        /*0000*/ 	.byte	0x02, 0x09, 0x00, 0x00, 0x02, 0x02, 0x01, 0x00, 0x02, 0x05, 0x05, 0x00, 0x03, 0x07, 0x01, 0x01
        /*0010*/ 	.byte	0x02, 0x03, 0x00, 0x00, 0x02, 0x06, 0x01, 0x00, 0x04, 0x0b, 0x08, 0x00, 0x01, 0x00, 0x00, 0x00
        /*0020*/ 	.byte	0x00, 0x00, 0x00, 0x00


//--------------------- .nv.info._Z14countTrianglesPiP5Pointi --------------------------
	.section	.nv.info._Z14countTrianglesPiP5Pointi,"",@"SHT_CUDA_INFO"
	.sectionflags	@""
	.align	4


	//----- nvinfo : EIATTR_CUDA_API_VERSION
	.align		4
        /*0000*/ 	.byte	0x04, 0x37
        /*0002*/ 	.short	(.L_9 - .L_8)
.L_8:
        /*0004*/ 	.word	0x00000082


	//----- nvinfo : EIATTR_KPARAM_INFO
	.align		4
.L_9:
        /*0008*/ 	.byte	0x04, 0x17
        /*000a*/ 	.short	(.L_11 - .L_10)
.L_10:
        /*000c*/ 	.word	0x00000000
        /*0010*/ 	.short	0x0002
        /*0012*/ 	.short	0x0010
        /*0014*/ 	.byte	0x00, 0xf0, 0x11, 0x00


	//----- nvinfo : EIATTR_KPARAM_INFO
	.align		4
.L_11:
        /*0018*/ 	.byte	0x04, 0x17
        /*001a*/ 	.short	(.L_13 - .L_12)
.L_12:
        /*001c*/ 	.word	0x00000000
        /*0020*/ 	.short	0x0001
        /*0022*/ 	.short	0x0008
        /*0024*/ 	.byte	0x00, 0xf5, 0x21, 0x00


	//----- nvinfo : EIATTR_KPARAM_INFO
	.align		4
.L_13:
        /*0028*/ 	.byte	0x04, 0x17
        /*002a*/ 	.short	(.L_15 - .L_14)
.L_14:
        /*002c*/ 	.word	0x00000000
        /*0030*/ 	.short	0x0000
        /*0032*/ 	.short	0x0000
        /*0034*/ 	.byte	0x00, 0xf5, 0x21, 0x00


	//----- nvinfo : EIATTR_SPARSE_MMA_MASK
	.align		4
.L_15:
        /*0038*/ 	.byte	0x03, 0x50
        /*003a*/ 	.short	0x0000


	//----- nvinfo : EIATTR_MAXREG_COUNT
	.align		4
        /*003c*/ 	.byte	0x03, 0x1b
        /*003e*/ 	.short	0x00ff


	//----- nvinfo : EIATTR_MERCURY_ISA_VERSION
	.align		4
        /*0040*/ 	.byte	0x03, 0x5f
        /*0042*/ 	.short	0x0101


	//----- nvinfo : EIATTR_VRC_CTA_INIT_COUNT
	.align		4
        /*0044*/ 	.byte	0x02, 0x4a
	.zero		1
	.zero		1


	//----- nvinfo : EIATTR_EXIT_INSTR_OFFSETS
	.align		4
        /*0048*/ 	.byte	0x04, 0x1c
        /*004a*/ 	.short	(.L_17 - .L_16)


	//   ....[0]....
.L_16:
        /*004c*/ 	.word	0x000033a0


	//----- nvinfo : EIATTR_CRS_STACK_SIZE
	.align		4
.L_17:
        /*0050*/ 	.byte	0x04, 0x1e
        /*0052*/ 	.short	(.L_19 - .L_18)
.L_18:
        /*0054*/ 	.word	0x00000000


	//----- nvinfo : EIATTR_CBANK_PARAM_SIZE
	.align		4
.L_19:
        /*0058*/ 	.byte	0x03, 0x19
        /*005a*/ 	.short	0x0014


	//----- nvinfo : EIATTR_PARAM_CBANK
	.align		4
        /*005c*/ 	.byte	0x04, 0x0a
        /*005e*/ 	.short	(.L_21 - .L_20)
	.align		4
.L_20:
        /*0060*/ 	.word	index@(.nv.constant0._Z14countTrianglesPiP5Pointi)
        /*0064*/ 	.short	0x0380
        /*0066*/ 	.short	0x0014


	//----- nvinfo : EIATTR_SW_WAR
	.align		4
.L_21:
        /*0068*/ 	.byte	0x04, 0x36
        /*006a*/ 	.short	(.L_23 - .L_22)
.L_22:
        /*006c*/ 	.word	0x00000008
.L_23:


//--------------------- .nv.callgraph             --------------------------
	.section	.nv.callgraph,"",@"SHT_CUDA_CALLGRAPH"
	.align	4
	.sectionentsize	8
	.align		4
        /*0000*/ 	.word	0x00000000
	.align		4
        /*0004*/ 	.word	0xffffffff
	.align		4
        /*0008*/ 	.word	0x00000000
	.align		4
        /*000c*/ 	.word	0xfffffffe
	.align		4
        /*0010*/ 	.word	0x00000000
	.align		4
        /*0014*/ 	.word	0xfffffffd
	.align		4
        /*0018*/ 	.word	0x00000000
	.align		4
        /*001c*/ 	.word	0xfffffffc


//--------------------- .text._Z14countTrianglesPiP5Pointi --------------------------
	.section	.text._Z14countTrianglesPiP5Pointi,"ax",@progbits
	.align	128
        .global         _Z14countTrianglesPiP5Pointi
        .type           _Z14countTrianglesPiP5Pointi,@function
        .size           _Z14countTrianglesPiP5Pointi,(.L_x_46 - _Z14countTrianglesPiP5Pointi)
        .other          _Z14countTrianglesPiP5Pointi,@"STO_CUDA_ENTRY STV_DEFAULT"
_Z14countTrianglesPiP5Pointi:
.text._Z14countTrianglesPiP5Pointi:
[----:B------:R-:W-:Y:S01]  /*0000*/  LDC R1, c[0x0][0x37c] ;  /* 0x0000df00ff017b82 */ /* 0x000fe20000000800 */
[----:B------:R-:W0:Y:S07]  /*0010*/  S2R R40, SR_CTAID.X ;  /* 0x0000000000287919 */ /* 0x000e2e0000002500 */
[----:B------:R-:W1:Y:S01]  /*0020*/  LDC R5, c[0x0][0x390] ;  /* 0x0000e400ff057b82 */ /* 0x000e620000000800 */
[----:B------:R-:W0:Y:S01]  /*0030*/  LDCU UR6, c[0x0][0x360] ;  /* 0x00006c00ff0677ac */ /* 0x000e220008000800 */
[----:B------:R-:W-:Y:S01]  /*0040*/  BSSY.RECONVERGENT B1, `(.L_x_0) ;  /* 0x0000332000017945 */ /* 0x000fe20003800200 */
[----:B------:R-:W0:Y:S01]  /*0050*/  S2R R3, SR_TID.X ;  /* 0x0000000000037919 */ /* 0x000e220000002100 */
[----:B------:R-:W-:Y:S01]  /*0060*/  IMAD.MOV.U32 R28, RZ, RZ, RZ ;  /* 0x000000ffff1c7224 */ /* 0x000fe200078e00ff */
[----:B------:R-:W2:Y:S01]  /*0070*/  LDCU.64 UR4, c[0x0][0x358] ;  /* 0x00006b00ff0477ac */ /* 0x000ea20008000a00 */
[----:B0-----:R-:W-:-:S05]  /*0080*/  IMAD R40, R40, UR6, R3 ;  /* 0x0000000628287c24 */ /* 0x001fca000f8e0203 */
[----:B-1----:R-:W-:-:S13]  /*0090*/  ISETP.GE.AND P0, PT, R40, R5, PT ;  /* 0x000000052800720c */ /* 0x002fda0003f06270 */
[----:B--2---:R-:W-:Y:S05]  /*00a0*/  @P0 BRA `(.L_x_1) ;  /* 0x0000003000ac0947 */ /* 0x004fea0003800000 */
[----:B------:R-:W-:Y:S02]  /*00b0*/  VIADD R0, R40, 0x1 ;  /* 0x0000000128007836 */ /* 0x000fe40000000000 */
[----:B------:R-:W-:-:S05]  /*00c0*/  VIADD R39, R5, 0xffffffff ;  /* 0xffffffff05277836 */ /* 0x000fca0000000000 */
[----:B------:R-:W-:-:S13]  /*00d0*/  ISETP.GE.AND P0, PT, R0, R39, PT ;  /* 0x000000270000720c */ /* 0x000fda0003f06270 */
[----:B------:R-:W-:Y:S05]  /*00e0*/  @P0 BRA `(.L_x_1) ;  /* 0x00000030009c0947 */ /* 0x000fea0003800000 */
[----:B------:R-:W0:Y:S01]  /*00f0*/  LDC.64 R24, c[0x0][0x388] ;  /* 0x0000e200ff187b82 */ /* 0x000e220000000a00 */
[----:B------:R-:W-:Y:S01]  /*0100*/  HFMA2 R37, -RZ, RZ, 0, 0 ;  /* 0x00000000ff257431 */ /* 0x000fe200000001ff */
[C---:B------:R-:W-:Y:S01]  /*0110*/  IADD3 R38, PT, PT, -R40.reuse, -0x2, R5 ;  /* 0xfffffffe28267810 */ /* 0x040fe20007ffe105 */
[----:B------:R-:W-:Y:S01]  /*0120*/  IMAD.MOV.U32 R35, RZ, RZ, R40 ;  /* 0x000000ffff237224 */ /* 0x000fe200078e0028 */
[----:B------:R-:W-:Y:S01]  /*0130*/  PRMT R36, RZ, 0x7610, R36 ;  /* 0x00007610ff247816 */ /* 0x000fe20000000024 */
[----:B------:R-:W-:Y:S02]  /*0140*/  IMAD.MOV.U32 R28, RZ, RZ, RZ ;  /* 0x000000ffff1c7224 */ /* 0x000fe400078e00ff */
[----:B0-----:R-:W-:-:S07]  /*0150*/  IMAD.WIDE R24, R40, 0x8, R24 ;  /* 0x0000000828187825 */ /* 0x001fce00078e0218 */
.L_x_40:
[----:B------:R-:W0:Y:S01]  /*0160*/  LDCU UR6, c[0x0][0x390] ;  /* 0x00007200ff0677ac */ /* 0x000e220008000800 */
[----:B------:R-:W-:Y:S01]  /*0170*/  VIADD R13, R35, 0x2 ;  /* 0x00000002230d7836 */ /* 0x000fe20000000000 */
[----:B------:R-:W-:Y:S01]  /*0180*/  BSSY.RECONVERGENT B0, `(.L_x_2) ;  /* 0x0000318000007945 */ /* 0x000fe20003800200 */
[----:B------:R-:W-:Y:S01]  /*0190*/  MOV R34, R35 ;  /* 0x0000002300227202 */ /* 0x000fe20000000f00 */
[----:B------:R-:W-:Y:S02]  /*01a0*/  IMAD.MOV.U32 R35, RZ, RZ, R0 ;  /* 0x000000ffff237224 */ /* 0x000fe400078e0000 */
[----:B0-----:R-:W-:-:S13]  /*01b0*/  ISETP.GE.AND P0, PT, R13, UR6, PT ;  /* 0x000000060d007c0c */ /* 0x001fda000bf06270 */
[----:B------:R-:W-:Y:S05]  /*01c0*/  @P0 BRA `(.L_x_3) ;  /* 0x00000030004c0947 */ /* 0x000fea0003800000 */
[----:B------:R-:W0:Y:S01]  /*01d0*/  LDC.64 R4, c[0x0][0x388] ;  /* 0x0000e200ff047b82 */ /* 0x000e220000000a00 */
[----:B------:R-:W2:Y:S04]  /*01e0*/  LDG.E R22, desc[UR4][R24.64+0x4] ;  /* 0x0000040418167981 */ /* 0x000ea8000c1e1900 */
[----:B------:R-:W3:Y:S01]  /*01f0*/  LDG.E R20, desc[UR4][R24.64] ;  /* 0x0000000418147981 */ /* 0x000ee2000c1e1900 */
[----:B0-----:R-:W-:-:S05]  /*0200*/  IMAD.WIDE R4, R35, 0x8, R4 ;  /* 0x0000000823047825 */ /* 0x001fca00078e0204 */
[----:B------:R-:W4:Y:S04]  /*0210*/  LDG.E R18, desc[UR4][R4.64+0x4] ;  /* 0x0000040404127981 */ /* 0x000f28000c1e1900 */
[----:B------:R-:W5:Y:S01]  /*0220*/  LDG.E R16, desc[UR4][R4.64] ;  /* 0x0000000404107981 */ /* 0x000f62000c1e1900 */
[----:B------:R-:W-:Y:S01]  /*0230*/  IMAD.MOV.U32 R8, RZ, RZ, 0x0 ;  /* 0x00000000ff087424 */ /* 0x000fe200078e00ff */
[----:B------:R-:W-:Y:S01]  /*0240*/  MOV R9, 0x3fd80000 ;  /* 0x3fd8000000097802 */ /* 0x000fe20000000f00 */
[----:B------:R-:W-:Y:S01]  /*0250*/  IMAD.MOV R11, RZ, RZ, -R36 ;  /* 0x000000ffff0b7224 */ /* 0x000fe200078e0a24 */
[----:B------:R-:W-:Y:S04]  /*0260*/  BSSY.RECONVERGENT B3, `(.L_x_4) ;  /* 0x0000027000037945 */ /* 0x000fe80003800200 */
[----:B------:R-:W-:-:S02]  /*0270*/  PRMT R11, R11, 0x7710, RZ ;  /* 0x000077100b0b7816 */ /* 0x000fc400000000ff */
[----:B------:R-:W-:-:S03]  /*0280*/  IADD3 R12, PT, PT, R38, -R37, RZ ;  /* 0x80000025260c7210 */ /* 0x000fc60007ffe0ff */
[----:B------:R-:W-:Y:S01]  /*0290*/  IMAD.IADD R11, R38, 0x1, R11 ;  /* 0x00000001260b7824 */ /* 0x000fe200078e020b */
[----:B--2---:R-:W-:Y:S08]  /*02a0*/  I2F.F64 R22, R22 ;  /* 0x0000001600167312 */ /* 0x004ff00000201c00 */
[----:B---3--:R-:W-:Y:S08]  /*02b0*/  I2F.F64 R20, R20 ;  /* 0x0000001400147312 */ /* 0x008ff00000201c00 */
[----:B----4-:R-:W0:Y:S08]  /*02c0*/  I2F.F64 R18, R18 ;  /* 0x0000001200127312 */ /* 0x010e300000201c00 */
[----:B-----5:R-:W1:Y:S01]  /*02d0*/  I2F.F64 R16, R16 ;  /* 0x0000001000107312 */ /* 0x020e620000201c00 */
[----:B0-----:R-:W-:-:S02]  /*02e0*/  DADD R2, R22, -R18 ;  /* 0x0000000016027229 */ /* 0x001fc40000000812 */
[----:B-1----:R-:W-:-:S06]  /*02f0*/  DADD R6, R20, -R16 ;  /* 0x0000000014067229 */ /* 0x002fcc0000000810 */
[----:B------:R-:W-:-:S08]  /*0300*/  DMUL R2, R2, R2 ;  /* 0x0000000202027228 */ /* 0x000fd00000000000 */
[----:B------:R-:W-:-:S06]  /*0310*/  DFMA R6, R6, R6, R2 ;  /* 0x000000060606722b */ /* 0x000fcc0000000002 */
[----:B------:R-:W0:Y:S04]  /*0320*/  MUFU.RSQ64H R3, R7 ;  /* 0x0000000700037308 */ /* 0x000e280000001c00 */
[----:B------:R-:W-:-:S06]  /*0330*/  VIADD R2, R7, 0xfcb00000 ;  /* 0xfcb0000007027836 */ /* 0x000fcc0000000000 */
[----:B0-----:R-:W-:-:S08]  /*0340*/  DMUL R4, R2, R2 ;  /* 0x0000000202047228 */ /* 0x001fd00000000000 */
[----:B------:R-:W-:-:S08]  /*0350*/  DFMA R4, R6, -R4, 1 ;  /* 0x3ff000000604742b */ /* 0x000fd00000000804 */
[----:B------:R-:W-:Y:S02]  /*0360*/  DFMA R8, R4, R8, 0.5 ;  /* 0x3fe000000408742b */ /* 0x000fe40000000008 */
[----:B------:R-:W-:-:S08]  /*0370*/  DMUL R4, R2, R4 ;  /* 0x0000000402047228 */ /* 0x000fd00000000000 */
[----:B------:R-:W-:Y:S01]  /*0380*/  DFMA R8, R8, R4, R2 ;  /* 0x000000040808722b */ /* 0x000fe20000000002 */
[----:B------:R-:W-:-:S07]  /*0390*/  ISETP.GE.U32.AND P0, PT, R2, 0x7ca00000, PT ;  /* 0x7ca000000200780c */ /* 0x000fce0003f06070 */
[----:B------:R-:W-:Y:S02]  /*03a0*/  DMUL R30, R6, R8 ;  /* 0x00000008061e7228 */ /* 0x000fe40000000000 */
[----:B------:R-:W-:Y:S02]  /*03b0*/  VIADD R27, R9, 0xfff00000 ;  /* 0xfff00000091b7836 */ /* 0x000fe40000000000 */
[----:B------:R-:W-:-:S04]  /*03c0*/  IMAD.MOV.U32 R26, RZ, RZ, R8 ;  /* 0x000000ffff1a7224 */ /* 0x000fc800078e0008 */
[----:B------:R-:W-:-:S08]  /*03d0*/  DFMA R4, R30, -R30, R6 ;  /* 0x8000001e1e04722b */ /* 0x000fd00000000006 */
[----:B------:R-:W-:Y:S01]  /*03e0*/  DFMA R14, R4, R26, R30 ;  /* 0x0000001a040e722b */ /* 0x000fe2000000001e */
[----:B------:R-:W-:Y:S10]  /*03f0*/  @!P0 BRA `(.L_x_5) ;  /* 0x0000000000348947 */ /* 0x000ff40003800000 */
[----:B------:R-:W-:Y:S01]  /*0400*/  IMAD.MOV.U32 R10, RZ, RZ, R8 ;  /* 0x000000ffff0a7224 */ /* 0x000fe200078e0008 */
[----:B------:R-:W-:Y:S01]  /*0410*/  MOV R8, R7 ;  /* 0x0000000700087202 */ /* 0x000fe20000000f00 */
[----:B------:R-:W-:Y:S01]  /*0420*/  IMAD.MOV.U32 R9, RZ, RZ, R6 ;  /* 0x000000ffff097224 */ /* 0x000fe200078e0006 */
[----:B------:R-:W-:Y:S01]  /*0430*/  MOV R41, 0x4b0 ;  /* 0x000004b000297802 */ /* 0x000fe20000000f00 */
[----:B------:R-:W-:Y:S01]  /*0440*/  IMAD.MOV.U32 R7, RZ, RZ, R4 ;  /* 0x000000ffff077224 */ /* 0x000fe200078e0004 */
[----:B------:R-:W-:Y:S01]  /*0450*/  MOV R4, R31 ;  /* 0x0000001f00047202 */ /* 0x000fe20000000f00 */
[----:B------:R-:W-:Y:S02]  /*0460*/  IMAD.MOV.U32 R6, RZ, RZ, R5 ;  /* 0x000000ffff067224 */ /* 0x000fe400078e0005 */
[----:B------:R-:W-:Y:S02]  /*0470*/  IMAD.MOV.U32 R3, RZ, RZ, R2 ;  /* 0x000000ffff037224 */ /* 0x000fe400078e0002 */
[----:B------:R-:W-:-:S02]  /*0480*/  IMAD.MOV.U32 R5, RZ, RZ, R30 ;  /* 0x000000ffff057224 */ /* 0x000fc400078e001e */
[----:B------:R-:W-:-:S07]  /*0490*/  IMAD.MOV.U32 R2, RZ, RZ, R27 ;  /* 0x000000ffff027224 */ /* 0x000fce00078e001b */
[----:B------:R-:W-:Y:S05]  /*04a0*/  CALL.REL.NOINC `($__internal_0_$__cuda_sm20_dsqrt_rn_f64_mediumpath_v1) ;  /* 0x0000002c00c07944 */ /* 0x000fea0003c00000 */
[----:B------:R-:W-:Y:S01]  /*04b0*/  IMAD.MOV.U32 R14, RZ, RZ, R3 ;  /* 0x000000ffff0e7224 */ /* 0x000fe200078e0003 */
[----:B------:R-:W-:-:S07]  /*04c0*/  MOV R15, R2 ;  /* 0x00000002000f7202 */ /* 0x000fce0000000f00 */
.L_x_5:
[----:B------:R-:W-:Y:S05]  /*04d0*/  BSYNC.RECONVERGENT B3 ;  /* 0x0000000000037941 */ /* 0x000fea0003800200 */
.L_x_4:
[----:B------:R-:W0:Y:S01]  /*04e0*/  LDC R3, c[0x0][0x390] ;  /* 0x0000e400ff037b82 */ /* 0x000e220000000800 */
[----:B------:R-:W-:Y:S01]  /*04f0*/  IMAD.IADD R0, R40, 0x1, R37 ;  /* 0x0000000128007824 */ /* 0x000fe200078e0225 */
[----:B------:R-:W-:Y:S04]  /*0500*/  BSSY.RECONVERGENT B4, `(.L_x_6) ;  /* 0x00001a2000047945 */ /* 0x000fe80003800200 */
[----:B0-----:R-:W-:-:S04]  /*0510*/  IADD3 R0, PT, PT, -R0, -0x3, R3 ;  /* 0xfffffffd00007810 */ /* 0x001fc80007ffe103 */
[----:B------:R-:W-:-:S13]  /*0520*/  ISETP.GE.U32.AND P0, PT, R0, 0x3, PT ;  /* 0x000000030000780c */ /* 0x000fda0003f06070 */
[----:B------:R-:W-:Y:S05]  /*0530*/  @!P0 BRA `(.L_x_7) ;  /* 0x0000001800788947 */ /* 0x000fea0003800000 */
[----:B------:R-:W-:Y:S01]  /*0540*/  LOP3.LUT R0, R12, 0xfffffffc, RZ, 0xc0, !PT ;  /* 0xfffffffc0c007812 */ /* 0x000fe200078ec0ff */
[----:B------:R-:W-:Y:S04]  /*0550*/  BSSY.RECONVERGENT B3, `(.L_x_8) ;  /* 0x000019b000037945 */ /* 0x000fe80003800200 */
[----:B------:R-:W-:-:S07]  /*0560*/  IMAD.MOV R0, RZ, RZ, -R0 ;  /* 0x000000ffff007224 */ /* 0x000fce00078e0a00 */
.L_x_25:
[----:B------:R-:W0:Y:S02]  /*0570*/  LDC.64 R26, c[0x0][0x388] ;  /* 0x0000e200ff1a7b82 */ /* 0x000e240000000a00 */
[----:B0-----:R-:W-:-:S05]  /*0580*/  IMAD.WIDE R26, R13, 0x8, R26 ;  /* 0x000000080d1a7825 */ /* 0x001fca00078e021a */
[----:B------:R-:W2:Y:S04]  /*0590*/  LDG.E R30, desc[UR4][R26.64+0x4] ;  /* 0x000004041a1e7981 */ /* 0x000ea8000c1e1900 */
[----:B------:R-:W3:Y:S01]  /*05a0*/  LDG.E R32, desc[UR4][R26.64] ;  /* 0x000000041a207981 */ /* 0x000ee2000c1e1900 */
[----:B------:R-:W-:Y:S01]  /*05b0*/  MOV R4, 0x0 ;  /* 0x0000000000047802 */ /* 0x000fe20000000f00 */
[----:B------:R-:W-:Y:S01]  /*05c0*/  IMAD.MOV.U32 R5, RZ, RZ, 0x3fd80000 ;  /* 0x3fd80000ff057424 */ /* 0x000fe200078e00ff */
[----:B------:R-:W-:Y:S01]  /*05d0*/  BSSY.RECONVERGENT B5, `(.L_x_9) ;  /* 0x0000022000057945 */ /* 0x000fe20003800200 */
[----:B--2---:R-:W0:Y:S08]  /*05e0*/  I2F.F64 R30, R30 ;  /* 0x0000001e001e7312 */ /* 0x004e300000201c00 */
[----:B---3--:R-:W1:Y:S01]  /*05f0*/  I2F.F64 R32, R32 ;  /* 0x0000002000207312 */ /* 0x008e620000201c00 */
[----:B0-----:R-:W-:-:S02]  /*0600*/  DADD R6, R18, -R30 ;  /* 0x0000000012067229 */ /* 0x001fc4000000081e */
[----:B-1----:R-:W-:-:S06]  /*0610*/  DADD R2, R16, -R32 ;  /* 0x0000000010027229 */ /* 0x002fcc0000000820 */
[----:B------:R-:W-:-:S08]  /*0620*/  DMUL R6, R6, R6 ;  /* 0x0000000606067228 */ /* 0x000fd00000000000 */
[----:B------:R-:W-:-:S06]  /*0630*/  DFMA R6, R2, R2, R6 ;  /* 0x000000020206722b */ /* 0x000fcc0000000006 */
[----:B------:R-:W0:Y:S04]  /*0640*/  MUFU.RSQ64H R3, R7 ;  /* 0x0000000700037308 */ /* 0x000e280000001c00 */
[----:B------:R-:W-:-:S05]  /*0650*/  VIADD R2, R7, 0xfcb00000 ;  /* 0xfcb0000007027836 */ /* 0x000fca0000000000 */
[----:B------:R-:W-:Y:S01]  /*0660*/  ISETP.GE.U32.AND P0, PT, R2, 0x7ca00000, PT ;  /* 0x7ca000000200780c */ /* 0x000fe20003f06070 */
[----:B0-----:R-:W-:-:S08]  /*0670*/  DMUL R8, R2, R2 ;  /* 0x0000000202087228 */ /* 0x001fd00000000000 */
[----:B------:R-:W-:-:S08]  /*0680*/  DFMA R8, R6, -R8, 1 ;  /* 0x3ff000000608742b */ /* 0x000fd00000000808 */
[----:B------:R-:W-:Y:S02]  /*0690*/  DFMA R4, R8, R4, 0.5 ;  /* 0x3fe000000804742b */ /* 0x000fe40000000004 */
[----:B------:R-:W-:-:S08]  /*06a0*/  DMUL R8, R2, R8 ;  /* 0x0000000802087228 */ /* 0x000fd00000000000 */
[----:B------:R-:W-:-:S08]  /*06b0*/  DFMA R8, R4, R8, R2 ;  /* 0x000000080408722b */ /* 0x000fd00000000002 */
[----:B------:R-:W-:Y:S02]  /*06c0*/  DMUL R46, R6, R8 ;  /* 0x00000008062e7228 */ /* 0x000fe40000000000 */
[----:B------:R-:W-:Y:S02]  /*06d0*/  VIADD R45, R9, 0xfff00000 ;  /* 0xfff00000092d7836 */ /* 0x000fe40000000000 */
[----:B------:R-:W-:-:S04]  /*06e0*/  IMAD.MOV.U32 R44, RZ, RZ, R8 ;  /* 0x000000ffff2c7224 */ /* 0x000fc800078e0008 */
[----:B------:R-:W-:-:S08]  /*06f0*/  DFMA R4, R46, -R46, R6 ;  /* 0x8000002e2e04722b */ /* 0x000fd00000000006 */
[----:B------:R-:W-:Y:S01]  /*0700*/  DFMA R42, R4, R44, R46 ;  /* 0x0000002c042a722b */ /* 0x000fe2000000002e */
[----:B------:R-:W-:Y:S10]  /*0710*/  @!P0 BRA `(.L_x_10) ;  /* 0x0000000000348947 */ /* 0x000ff40003800000 */
[----:B------:R-:W-:Y:S01]  /*0720*/  MOV R10, R8 ;  /* 0x00000008000a7202 */ /* 0x000fe20000000f00 */
[----:B------:R-:W-:Y:S01]  /*0730*/  IMAD.MOV.U32 R9, RZ, RZ, R6 ;  /* 0x000000ffff097224 */ /* 0x000fe200078e0006 */
[----:B------:R-:W-:Y:S01]  /*0740*/  MOV R6, R5 ;  /* 0x0000000500067202 */ /* 0x000fe20000000f00 */
[----:B------:R-:W-:Y:S01]  /*0750*/  IMAD.MOV.U32 R8, RZ, RZ, R7 ;  /* 0x000000ffff087224 */ /* 0x000fe200078e0007 */
[----:B------:R-:W-:Y:S01]  /*0760*/  MOV R41, 0x7d0 ;  /* 0x000007d000297802 */ /* 0x000fe20000000f00 */
[----:B------:R-:W-:Y:S02]  /*0770*/  IMAD.MOV.U32 R7, RZ, RZ, R4 ;  /* 0x000000ffff077224 */ /* 0x000fe400078e0004 */
[----:B------:R-:W-:Y:S01]  /*0780*/  IMAD.MOV.U32 R3, RZ, RZ, R2 ;  /* 0x000000ffff037224 */ /* 0x000fe200078e0002 */
[----:B------:R-:W-:Y:S01]  /*0790*/  MOV R2, R45 ;  /* 0x0000002d00027202 */ /* 0x000fe20000000f00 */
[----:B------:R-:W-:Y:S02]  /*07a0*/  IMAD.MOV.U32 R5, RZ, RZ, R46 ;  /* 0x000000ffff057224 */ /* 0x000fe400078e002e */
[----:B------:R-:W-:-:S07]  /*07b0*/  IMAD.MOV.U32 R4, RZ, RZ, R47 ;  /* 0x000000ffff047224 */ /* 0x000fce00078e002f */
[----:B------:R-:W-:Y:S05]  /*07c0*/  CALL.REL.NOINC `($__internal_0_$__cuda_sm20_dsqrt_rn_f64_mediumpath_v1) ;  /* 0x0000002800f87944 */ /* 0x000fea0003c00000 */
[----:B------:R-:W-:Y:S02]  /*07d0*/  IMAD.MOV.U32 R42, RZ, RZ, R3 ;  /* 0x000000ffff2a7224 */ /* 0x000fe400078e0003 */
[----:B------:R-:W-:-:S07]  /*07e0*/  IMAD.MOV.U32 R43, RZ, RZ, R2 ;  /* 0x000000ffff2b7224 */ /* 0x000fce00078e0002 */
.L_x_10:
[----:B------:R-:W-:Y:S05]  /*07f0*/  BSYNC.RECONVERGENT B5 ;  /* 0x0000000000057941 */ /* 0x000fea0003800200 */
.L_x_9:
[----:B------:R-:W-:Y:S01]  /*0800*/  DADD R30, R22, -R30 ;  /* 0x00000000161e7229 */ /* 0x000fe2000000081e */
[----:B------:R-:W-:Y:S01]  /*0810*/  MOV R4, 0x0 ;  /* 0x0000000000047802 */ /* 0x000fe20000000f00 */
[----:B------:R-:W-:Y:S01]  /*0820*/  DADD R6, R20, -R32 ;  /* 0x0000000014067229 */ /* 0x000fe20000000820 */
[----:B------:R-:W-:Y:S01]  /*0830*/  IMAD.MOV.U32 R5, RZ, RZ, 0x3fd80000 ;  /* 0x3fd80000ff057424 */ /* 0x000fe200078e00ff */
[----:B------:R-:W-:Y:S04]  /*0840*/  BSSY.RECONVERGENT B5, `(.L_x_11) ;  /* 0x000001e000057945 */ /* 0x000fe80003800200 */
        /* <DEDUP_REMOVED lines=19> */
[----:B------:R-:W-:Y:S01]  /*0980*/  MOV R10, R44 ;  /* 0x0000002c000a7202 */ /* 0x000fe20000000f00 */
[----:B------:R-:W-:Y:S01]  /*0990*/  IMAD.MOV.U32 R7, RZ, RZ, R4 ;  /* 0x000000ffff077224 */ /* 0x000fe200078e0004 */
[----:B------:R-:W-:Y:S01]  /*09a0*/  MOV R41, 0xa00 ;  /* 0x00000a0000297802 */ /* 0x000fe20000000f00 */
[----:B------:R-:W-:Y:S01]  /*09b0*/  IMAD.MOV.U32 R3, RZ, RZ, R2 ;  /* 0x000000ffff037224 */ /* 0x000fe200078e0002 */
[----:B------:R-:W-:Y:S01]  /*09c0*/  MOV R2, R31 ;  /* 0x0000001f00027202 */ /* 0x000fe20000000f00 */
[----:B------:R-:W-:Y:S02]  /*09d0*/  IMAD.MOV.U32 R5, RZ, RZ, R32 ;  /* 0x000000ffff057224 */ /* 0x000fe400078e0020 */
[----:B------:R-:W-:-:S07]  /*09e0*/  IMAD.MOV.U32 R4, RZ, RZ, R33 ;  /* 0x000000ffff047224 */ /* 0x000fce00078e0021 */
[----:B------:R-:W-:Y:S05]  /*09f0*/  CALL.REL.NOINC `($__internal_0_$__cuda_sm20_dsqrt_rn_f64_mediumpath_v1) ;  /* 0x00000028006c7944 */ /* 0x000fea0003c00000 */
[----:B------:R-:W-:Y:S02]  /*0a00*/  IMAD.MOV.U32 R8, RZ, RZ, R3 ;  /* 0x000000ffff087224 */ /* 0x000fe400078e0003 */
[----:B------:R-:W-:-:S07]  /*0a10*/  IMAD.MOV.U32 R9, RZ, RZ, R2 ;  /* 0x000000ffff097224 */ /* 0x000fce00078e0002 */
.L_x_12:
[----:B------:R-:W-:Y:S05]  /*0a20*/  BSYNC.RECONVERGENT B5 ;  /* 0x0000000000057941 */ /* 0x000fea0003800200 */
.L_x_11:
[----:B------:R-:W2:Y:S04]  /*0a30*/  LDG.E R30, desc[UR4][R26.64+0xc] ;  /* 0x00000c041a1e7981 */ /* 0x000ea8000c1e1900 */
[----:B------:R-:W3:Y:S01]  /*0a40*/  LDG.E R32, desc[UR4][R26.64+0x8] ;  /* 0x000008041a207981 */ /* 0x000ee2000c1e1900 */
[----:B------:R-:W-:Y:S01]  /*0a50*/  DSETP.GE.AND P3, PT, R42, R14, PT ;  /* 0x0000000e2a00722a */ /* 0x000fe20003f66000 */
[----:B------:R-:W-:Y:S01]  /*0a60*/  UMOV UR6, 0x9999999a ;  /* 0x9999999a00067882 */ /* 0x000fe20000000000 */
[----:B------:R-:W-:Y:S01]  /*0a70*/  DSETP.GE.AND P0, PT, R14, R42, PT ;  /* 0x0000002a0e00722a */ /* 0x000fe20003f06000 */
[----:B------:R-:W-:Y:S01]  /*0a80*/  UMOV UR7, 0x3fb99999 ;  /* 0x3fb9999900077882 */ /* 0x000fe20000000000 */
[C-C-:B------:R-:W-:Y:S01]  /*0a90*/  DSETP.GE.AND P2, PT, R42.reuse, R8.reuse, PT ;  /* 0x000000082a00722a */ /* 0x140fe20003f46000 */
[----:B------:R-:W-:Y:S01]  /*0aa0*/  BSSY.RECONVERGENT B5, `(.L_x_13) ;  /* 0x0000039000057945 */ /* 0x000fe20003800200 */
[CC--:B------:R-:W-:Y:S01]  /*0ab0*/  FSEL R29, R42.reuse, R8.reuse, P3 ;  /* 0x000000082a1d7208 */ /* 0x0c0fe20001800000 */
[--C-:B------:R-:W-:Y:S01]  /*0ac0*/  DSETP.GTU.AND P5, PT, R42, R8.reuse, PT ;  /* 0x000000082a00722a */ /* 0x100fe20003fac000 */
[CC--:B------:R-:W-:Y:S01]  /*0ad0*/  FSEL R41, R43.reuse, R9.reuse, P3 ;  /* 0x000000092b297208 */ /* 0x0c0fe20001800000 */
[C-C-:B------:R-:W-:Y:S01]  /*0ae0*/  DSETP.GE.AND P1, PT, R14.reuse, R8.reuse, PT ;  /* 0x000000080e00722a */ /* 0x140fe20003f26000 */
[----:B------:R-:W-:Y:S01]  /*0af0*/  FSEL R43, R43, R9, P0 ;  /* 0x000000092b2b7208 */ /* 0x000fe20000000000 */
[----:B------:R-:W-:Y:S01]  /*0b00*/  DSETP.GTU.AND P4, PT, R14, R8, PT ;  /* 0x000000080e00722a */ /* 0x000fe20003f8c000 */
[----:B------:R-:W-:-:S02]  /*0b10*/  FSEL R5, R42, R8, P0 ;  /* 0x000000082a057208 */ /* 0x000fc40000000000 */
[-C--:B------:R-:W-:Y:S02]  /*0b20*/  FSEL R29, R29, R8.reuse, P2 ;  /* 0x000000081d1d7208 */ /* 0x080fe40001000000 */
[-C--:B------:R-:W-:Y:S02]  /*0b30*/  FSEL R43, R43, R9.reuse, !P5 ;  /* 0x000000092b2b7208 */ /* 0x080fe40006800000 */
[----:B------:R-:W-:Y:S02]  /*0b40*/  FSEL R42, R5, R8, !P5 ;  /* 0x00000008052a7208 */ /* 0x000fe40006800000 */
[----:B------:R-:W-:Y:S02]  /*0b50*/  FSEL R9, R41, R9, P2 ;  /* 0x0000000929097208 */ /* 0x000fe40001000000 */
[C---:B------:R-:W-:Y:S02]  /*0b60*/  @P0 FSEL R29, R14.reuse, R29, P1 ;  /* 0x0000001d0e1d0208 */ /* 0x040fe40000800000 */
[----:B------:R-:W-:-:S02]  /*0b70*/  @P3 FSEL R42, R14, R42, !P4 ;  /* 0x0000002a0e2a3208 */ /* 0x000fc40006000000 */
[C---:B------:R-:W-:Y:S02]  /*0b80*/  @P3 FSEL R43, R15.reuse, R43, !P4 ;  /* 0x0000002b0f2b3208 */ /* 0x040fe40006000000 */
[----:B------:R-:W-:Y:S02]  /*0b90*/  @P0 FSEL R9, R15, R9, P1 ;  /* 0x000000090f090208 */ /* 0x000fe40000800000 */
[----:B------:R-:W-:-:S06]  /*0ba0*/  MOV R8, R29 ;  /* 0x0000001d00087202 */ /* 0x000fcc0000000f00 */
[C---:B------:R-:W-:Y:S02]  /*0bb0*/  DADD R8, -R42.reuse, R8 ;  /* 0x000000002a087229 */ /* 0x040fe40000000108 */
[----:B------:R-:W-:-:S08]  /*0bc0*/  DMUL R42, R42, UR6 ;  /* 0x000000062a2a7c28 */ /* 0x000fd00008000000 */
[----:B------:R-:W-:Y:S01]  /*0bd0*/  DSETP.GEU.AND P0, PT, R8, R42, PT ;  /* 0x0000002a0800722a */ /* 0x000fe20003f0e000 */
[----:B------:R-:W-:-:S13]  /*0be0*/  VIADD R42, R28, 0x1 ;  /* 0x000000011c2a7836 */ /* 0x000fda0000000000 */
[----:B------:R-:W-:Y:S01]  /*0bf0*/  @P0 IADD3 R42, PT, PT, R28, RZ, RZ ;  /* 0x000000ff1c2a0210 */ /* 0x000fe20007ffe0ff */
        /* <DEDUP_REMOVED lines=10> */
[----:B------:R-:W-:Y:S01]  /*0ca0*/  DFMA R8, R6, -R4, 1 ;  /* 0x3ff000000608742b */ /* 0x000fe20000000804 */
[----:B------:R-:W-:Y:S02]  /*0cb0*/  IMAD.MOV.U32 R4, RZ, RZ, 0x0 ;  /* 0x00000000ff047424 */ /* 0x000fe400078e00ff */
[----:B------:R-:W-:-:S06]  /*0cc0*/  IMAD.MOV.U32 R5, RZ, RZ, 0x3fd80000 ;  /* 0x3fd80000ff057424 */ /* 0x000fcc00078e00ff */
        /* <DEDUP_REMOVED lines=17> */
[----:B------:R-:W-:-:S02]  /*0de0*/  IMAD.MOV.U32 R4, RZ, RZ, R47 ;  /* 0x000000ffff047224 */ /* 0x000fc400078e002f */
[----:B------:R-:W-:-:S07]  /*0df0*/  IMAD.MOV.U32 R2, RZ, RZ, R45 ;  /* 0x000000ffff027224 */ /* 0x000fce00078e002d */
[----:B------:R-:W-:Y:S05]  /*0e00*/  CALL.REL.NOINC `($__internal_0_$__cuda_sm20_dsqrt_rn_f64_mediumpath_v1) ;  /* 0x0000002400687944 */ /* 0x000fea0003c00000 */
[----:B------:R-:W-:Y:S01]  /*0e10*/  MOV R28, R3 ;  /* 0x00000003001c7202 */ /* 0x000fe20000000f00 */
[----:B------:R-:W-:-:S07]  /*0e20*/  IMAD.MOV.U32 R29, RZ, RZ, R2 ;  /* 0x000000ffff1d7224 */ /* 0x000fce00078e0002 */
.L_x_14:
[----:B------:R-:W-:Y:S05]  /*0e30*/  BSYNC.RECONVERGENT B5 ;  /* 0x0000000000057941 */ /* 0x000fea0003800200 */
.L_x_13:
[----:B------:R-:W-:Y:S01]  /*0e40*/  DADD R30, R22, -R30 ;  /* 0x00000000161e7229 */ /* 0x000fe2000000081e */
[----:B------:R-:W-:Y:S01]  /*0e50*/  IMAD.MOV.U32 R4, RZ, RZ, 0x0 ;  /* 0x00000000ff047424 */ /* 0x000fe200078e00ff */
[----:B------:R-:W-:Y:S01]  /*0e60*/  DADD R6, R20, -R32 ;  /* 0x0000000014067229 */ /* 0x000fe20000000820 */
[----:B------:R-:W-:Y:S01]  /*0e70*/  MOV R5, 0x3fd80000 ;  /* 0x3fd8000000057802 */ /* 0x000fe20000000f00 */
        /* <DEDUP_REMOVED lines=19> */
[----:B------:R-:W-:Y:S01]  /*0fb0*/  MOV R41, 0x1040 ;  /* 0x0000104000297802 */ /* 0x000fe20000000f00 */
[----:B------:R-:W-:Y:S02]  /*0fc0*/  IMAD.MOV.U32 R7, RZ, RZ, R4 ;  /* 0x000000ffff077224 */ /* 0x000fe400078e0004 */
[----:B------:R-:W-:Y:S01]  /*0fd0*/  IMAD.MOV.U32 R6, RZ, RZ, R5 ;  /* 0x000000ffff067224 */ /* 0x000fe200078e0005 */
[----:B------:R-:W-:Y:S01]  /*0fe0*/  MOV R5, R32 ;  /* 0x0000002000057202 */ /* 0x000fe20000000f00 */
[----:B------:R-:W-:Y:S02]  /*0ff0*/  IMAD.MOV.U32 R3, RZ, RZ, R2 ;  /* 0x000000ffff037224 */ /* 0x000fe400078e0002 */
[----:B------:R-:W-:Y:S02]  /*1000*/  IMAD.MOV.U32 R10, RZ, RZ, R44 ;  /* 0x000000ffff0a7224 */ /* 0x000fe400078e002c */
[----:B------:R-:W-:-:S02]  /*1010*/  IMAD.MOV.U32 R4, RZ, RZ, R33 ;  /* 0x000000ffff047224 */ /* 0x000fc400078e0021 */
[----:B------:R-:W-:-:S07]  /*1020*/  IMAD.MOV.U32 R2, RZ, RZ, R31 ;  /* 0x000000ffff027224 */ /* 0x000fce00078e001f */
[----:B------:R-:W-:Y:S05]  /*1030*/  CALL.REL.NOINC `($__internal_0_$__cuda_sm20_dsqrt_rn_f64_mediumpath_v1) ;  /* 0x0000002000dc7944 */ /* 0x000fea0003c00000 */
[----:B------:R-:W-:Y:S01]  /*1040*/  MOV R8, R3 ;  /* 0x0000000300087202 */ /* 0x000fe20000000f00 */
[----:B------:R-:W-:-:S07]  /*1050*/  IMAD.MOV.U32 R9, RZ, RZ, R2 ;  /* 0x000000ffff097224 */ /* 0x000fce00078e0002 */
.L_x_16:
[----:B------:R-:W-:Y:S05]  /*1060*/  BSYNC.RECONVERGENT B5 ;  /* 0x0000000000057941 */ /* 0x000fea0003800200 */
.L_x_15:
[----:B------:R-:W2:Y:S04]  /*1070*/  LDG.E R30, desc[UR4][R26.64+0x14] ;  /* 0x000014041a1e7981 */ /* 0x000ea8000c1e1900 */
[----:B------:R-:W3:Y:S01]  /*1080*/  LDG.E R32, desc[UR4][R26.64+0x10] ;  /* 0x000010041a207981 */ /* 0x000ee2000c1e1900 */
[----:B------:R-:W-:Y:S01]  /*1090*/  DSETP.GE.AND P3, PT, R28, R14, PT ;  /* 0x0000000e1c00722a */ /* 0x000fe20003f66000 */
[----:B------:R-:W-:Y:S01]  /*10a0*/  UMOV UR6, 0x9999999a ;  /* 0x9999999a00067882 */ /* 0x000fe20000000000 */
[----:B------:R-:W-:Y:S01]  /*10b0*/  DSETP.GE.AND P0, PT, R14, R28, PT ;  /* 0x0000001c0e00722a */ /* 0x000fe20003f06000 */
[----:B------:R-:W-:Y:S01]  /*10c0*/  UMOV UR7, 0x3fb99999 ;  /* 0x3fb9999900077882 */ /* 0x000fe20000000000 */
[--C-:B------:R-:W-:Y:S01]  /*10d0*/  DSETP.GE.AND P2, PT, R28, R8.reuse, PT ;  /* 0x000000081c00722a */ /* 0x100fe20003f46000 */
[----:B------:R-:W-:Y:S01]  /*10e0*/  BSSY.RECONVERGENT B5, `(.L_x_17) ;  /* 0x0000039000057945 */ /* 0x000fe20003800200 */
[-C--:B------:R-:W-:Y:S01]  /*10f0*/  FSEL R41, R28, R8.reuse, P3 ;  /* 0x000000081c297208 */ /* 0x080fe20001800000 */
[--C-:B------:R-:W-:Y:S01]  /*1100*/  DSETP.GE.AND P1, PT, R14, R8.reuse, PT ;  /* 0x000000080e00722a */ /* 0x100fe20003f26000 */
[-C--:B------:R-:W-:Y:S01]  /*1110*/  FSEL R43, R29, R9.reuse, P3 ;  /* 0x000000091d2b7208 */ /* 0x080fe20001800000 */
[--C-:B------:R-:W-:Y:S01]  /*1120*/  DSETP.GTU.AND P5, PT, R28, R8.reuse, PT ;  /* 0x000000081c00722a */ /* 0x100fe20003fac000 */
[----:B------:R-:W-:Y:S01]  /*1130*/  FSEL R41, R41, R8, P2 ;  /* 0x0000000829297208 */ /* 0x000fe20001000000 */
[----:B------:R-:W-:Y:S01]  /*1140*/  DSETP.GTU.AND P4, PT, R14, R8, PT ;  /* 0x000000080e00722a */ /* 0x000fe20003f8c000 */
[----:B------:R-:W-:-:S02]  /*1150*/  FSEL R29, R29, R9, P0 ;  /* 0x000000091d1d7208 */ /* 0x000fc40000000000 */
[-C--:B------:R-:W-:Y:S02]  /*1160*/  FSEL R5, R28, R8.reuse, P0 ;  /* 0x000000081c057208 */ /* 0x080fe40000000000 */
[----:B------:R-:W-:Y:S02]  /*1170*/  FSEL R29, R29, R9, !P5 ;  /* 0x000000091d1d7208 */ /* 0x000fe40006800000 */
[C---:B------:R-:W-:Y:S02]  /*1180*/  @P0 FSEL R41, R14.reuse, R41, P1 ;  /* 0x000000290e290208 */ /* 0x040fe40000800000 */
[----:B------:R-:W-:Y:S02]  /*1190*/  FSEL R28, R5, R8, !P5 ;  /* 0x00000008051c7208 */ /* 0x000fe40006800000 */
[----:B------:R-:W-:Y:S01]  /*11a0*/  FSEL R9, R43, R9, P2 ;  /* 0x000000092b097208 */ /* 0x000fe20001000000 */
[----:B------:R-:W-:Y:S01]  /*11b0*/  IMAD.MOV.U32 R8, RZ, RZ, R41 ;  /* 0x000000ffff087224 */ /* 0x000fe200078e0029 */
[----:B------:R-:W-:Y:S01]  /*11c0*/  @P3 FSEL R28, R14, R28, !P4 ;  /* 0x0000001c0e1c3208 */ /* 0x000fe20006000000 */
[----:B------:R-:W-:Y:S01]  /*11d0*/  VIADD R43, R42, 0x1 ;  /* 0x000000012a2b7836 */ /* 0x000fe20000000000 */
[----:B------:R-:W-:-:S02]  /*11e0*/  @P3 FSEL R29, R15, R29, !P4 ;  /* 0x0000001d0f1d3208 */ /* 0x000fc40006000000 */
[----:B------:R-:W-:-:S06]  /*11f0*/  @P0 FSEL R9, R15, R9, P1 ;  /* 0x000000090f090208 */ /* 0x000fcc0000800000 */
[C---:B------:R-:W-:Y:S02]  /*1200*/  DADD R8, -R28.reuse, R8 ;  /* 0x000000001c087229 */ /* 0x040fe40000000108 */
[----:B------:R-:W-:-:S08]  /*1210*/  DMUL R28, R28, UR6 ;  /* 0x000000061c1c7c28 */ /* 0x000fd00008000000 */
[----:B------:R-:W-:-:S14]  /*1220*/  DSETP.GEU.AND P0, PT, R8, R28, PT ;  /* 0x0000001c0800722a */ /* 0x000fdc0003f0e000 */
[----:B------:R-:W-:Y:S01]  /*1230*/  @P0 IMAD.MOV R43, RZ, RZ, R42 ;  /* 0x000000ffff2b0224 */ /* 0x000fe200078e022a */
        /* <DEDUP_REMOVED lines=11> */
[----:B------:R-:W-:Y:S01]  /*12f0*/  MOV R4, 0x0 ;  /* 0x0000000000047802 */ /* 0x000fe20000000f00 */
[----:B------:R-:W-:-:S06]  /*1300*/  IMAD.MOV.U32 R5, RZ, RZ, 0x3fd80000 ;  /* 0x3fd80000ff057424 */ /* 0x000fcc00078e00ff */
[----:B------:R-:W-:Y:S02]  /*1310*/  DFMA R4, R8, R4, 0.5 ;  /* 0x3fe000000804742b */ /* 0x000fe40000000004 */
[----:B------:R-:W-:-:S08]  /*1320*/  DMUL R8, R2, R8 ;  /* 0x0000000802087228 */ /* 0x000fd00000000000 */
[----:B------:R-:W-:-:S08]  /*1330*/  DFMA R8, R4, R8, R2 ;  /* 0x000000080408722b */ /* 0x000fd00000000002 */
[----:B------:R-:W-:Y:S02]  /*1340*/  DMUL R46, R6, R8 ;  /* 0x00000008062e7228 */ /* 0x000fe40000000000 */
[----:B------:R-:W-:Y:S01]  /*1350*/  IADD3 R45, PT, PT, R9, -0x100000, RZ ;  /* 0xfff00000092d7810 */ /* 0x000fe20007ffe0ff */
[----:B------:R-:W-:-:S05]  /*1360*/  IMAD.MOV.U32 R44, RZ, RZ, R8 ;  /* 0x000000ffff2c7224 */ /* 0x000fca00078e0008 */
        /* <DEDUP_REMOVED lines=16> */
.L_x_18:
[----:B------:R-:W-:Y:S05]  /*1470*/  BSYNC.RECONVERGENT B5 ;  /* 0x0000000000057941 */ /* 0x000fea0003800200 */
.L_x_17:
[----:B------:R-:W-:Y:S01]  /*1480*/  DADD R30, R22, -R30 ;  /* 0x00000000161e7229 */ /* 0x000fe2000000081e */
[----:B------:R-:W-:Y:S01]  /*1490*/  IMAD.MOV.U32 R4, RZ, RZ, 0x0 ;  /* 0x00000000ff047424 */ /* 0x000fe200078e00ff */
        /* <DEDUP_REMOVED lines=25> */
[----:B------:R-:W-:Y:S02]  /*1630*/  IMAD.MOV.U32 R3, RZ, RZ, R2 ;  /* 0x000000ffff037224 */ /* 0x000fe400078e0002 */
[----:B------:R-:W-:Y:S02]  /*1640*/  IMAD.MOV.U32 R10, RZ, RZ, R44 ;  /* 0x000000ffff0a7224 */ /* 0x000fe400078e002c */
[----:B------:R-:W-:-:S02]  /*1650*/  IMAD.MOV.U32 R5, RZ, RZ, R32 ;  /* 0x000000ffff057224 */ /* 0x000fc400078e0020 */
[----:B------:R-:W-:-:S07]  /*1660*/  IMAD.MOV.U32 R2, RZ, RZ, R31 ;  /* 0x000000ffff027224 */ /* 0x000fce00078e001f */
[----:B------:R-:W-:Y:S05]  /*1670*/  CALL.REL.NOINC `($__internal_0_$__cuda_sm20_dsqrt_rn_f64_mediumpath_v1) ;  /* 0x0000001c004c7944 */ /* 0x000fea0003c00000 */
[----:B------:R-:W-:Y:S01]  /*1680*/  IMAD.MOV.U32 R8, RZ, RZ, R3 ;  /* 0x000000ffff087224 */ /* 0x000fe200078e0003 */
[----:B------:R-:W-:-:S07]  /*1690*/  MOV R9, R2 ;  /* 0x0000000200097202 */ /* 0x000fce0000000f00 */
.L_x_20:
[----:B------:R-:W-:Y:S05]  /*16a0*/  BSYNC.RECONVERGENT B5 ;  /* 0x0000000000057941 */ /* 0x000fea0003800200 */
.L_x_19:
[----:B------:R-:W2:Y:S04]  /*16b0*/  LDG.E R4, desc[UR4][R26.64+0x1c] ;  /* 0x00001c041a047981 */ /* 0x000ea8000c1e1900 */
[----:B------:R2:W3:Y:S01]  /*16c0*/  LDG.E R30, desc[UR4][R26.64+0x18] ;  /* 0x000018041a1e7981 */ /* 0x0004e2000c1e1900 */
[----:B------:R-:W-:Y:S01]  /*16d0*/  DSETP.GE.AND P3, PT, R28, R14, PT ;  /* 0x0000000e1c00722a */ /* 0x000fe20003f66000 */
[----:B------:R-:W-:Y:S01]  /*16e0*/  UMOV UR6, 0x9999999a ;  /* 0x9999999a00067882 */ /* 0x000fe20000000000 */
[----:B------:R-:W-:Y:S01]  /*16f0*/  DSETP.GE.AND P0, PT, R14, R28, PT ;  /* 0x0000001c0e00722a */ /* 0x000fe20003f06000 */
[----:B------:R-:W-:Y:S01]  /*1700*/  UMOV UR7, 0x3fb99999 ;  /* 0x3fb9999900077882 */ /* 0x000fe20000000000 */
[C-C-:B------:R-:W-:Y:S01]  /*1710*/  DSETP.GE.AND P2, PT, R28.reuse, R8.reuse, PT ;  /* 0x000000081c00722a */ /* 0x140fe20003f46000 */
[----:B------:R-:W-:Y:S01]  /*1720*/  BSSY.RECONVERGENT B5, `(.L_x_21) ;  /* 0x000003c000057945 */ /* 0x000fe20003800200 */
[--C-:B------:R-:W-:Y:S01]  /*1730*/  DSETP.GTU.AND P5, PT, R28, R8.reuse, PT ;  /* 0x000000081c00722a */ /* 0x100fe20003fac000 */
[CC--:B------:R-:W-:Y:S01]  /*1740*/  FSEL R45, R28.reuse, R8.reuse, P3 ;  /* 0x000000081c2d7208 */ /* 0x0c0fe20001800000 */
[C-C-:B------:R-:W-:Y:S01]  /*1750*/  DSETP.GE.AND P1, PT, R14.reuse, R8.reuse, PT ;  /* 0x000000080e00722a */ /* 0x140fe20003f26000 */
[----:B------:R-:W-:Y:S01]  /*1760*/  FSEL R47, R29, R9, P3 ;  /* 0x000000091d2f7208 */ /* 0x000fe20001800000 */
[----:B------:R-:W-:Y:S01]  /*1770*/  DSETP.GTU.AND P4, PT, R14, R8, PT ;  /* 0x000000080e00722a */ /* 0x000fe20003f8c000 */
[----:B------:R-:W-:-:S02]  /*1780*/  FSEL R33, R28, R8, P0 ;  /* 0x000000081c217208 */ /* 0x000fc40000000000 */
[-C--:B------:R-:W-:Y:S02]  /*1790*/  FSEL R41, R29, R9.reuse, P0 ;  /* 0x000000091d297208 */ /* 0x080fe40000000000 */
[-C--:B------:R-:W-:Y:S02]  /*17a0*/  FSEL R28, R45, R8.reuse, P2 ;  /* 0x000000082d1c7208 */ /* 0x080fe40001000000 */
[-C--:B------:R-:W-:Y:S02]  /*17b0*/  FSEL R10, R47, R9.reuse, P2 ;  /* 0x000000092f0a7208 */ /* 0x080fe40001000000 */
[----:B------:R-:W-:Y:S02]  /*17c0*/  FSEL R29, R33, R8, !P5 ;  /* 0x00000008211d7208 */ /* 0x000fe40006800000 */
[----:B------:R-:W-:Y:S02]  /*17d0*/  FSEL R32, R41, R9, !P5 ;  /* 0x0000000929207208 */ /* 0x000fe40006800000 */
[----:B------:R-:W-:-:S02]  /*17e0*/  @P0 FSEL R28, R14, R28, P1 ;  /* 0x0000001c0e1c0208 */ /* 0x000fc40000800000 */
[----:B------:R-:W-:Y:S02]  /*17f0*/  @P3 FSEL R29, R14, R29, !P4 ;  /* 0x0000001d0e1d3208 */ /* 0x000fe40006000000 */
[C---:B------:R-:W-:Y:S02]  /*1800*/  @P3 FSEL R32, R15.reuse, R32, !P4 ;  /* 0x000000200f203208 */ /* 0x040fe40006000000 */
[----:B------:R-:W-:Y:S02]  /*1810*/  @P0 FSEL R10, R15, R10, P1 ;  /* 0x0000000a0f0a0208 */ /* 0x000fe40000800000 */
[----:B------:R-:W-:Y:S01]  /*1820*/  MOV R33, R32 ;  /* 0x0000002000217202 */ /* 0x000fe20000000f00 */
[----:B------:R-:W-:Y:S02]  /*1830*/  IMAD.MOV.U32 R32, RZ, RZ, R29 ;  /* 0x000000ffff207224 */ /* 0x000fe400078e001d */
[----:B------:R-:W-:Y:S01]  /*1840*/  VIADD R29, R43, 0x1 ;  /* 0x000000012b1d7836 */ /* 0x000fe20000000000 */
        /* <DEDUP_REMOVED lines=15> */
[----:B------:R-:W-:Y:S01]  /*1940*/  DFMA R8, R4, R8, R2 ;  /* 0x000000080408722b */ /* 0x000fe20000000002 */
[----:B------:R-:W-:Y:S02]  /*1950*/  IMAD.MOV.U32 R4, RZ, RZ, R28 ;  /* 0x000000ffff047224 */ /* 0x000fe400078e001c */
[----:B------:R-:W-:-:S05]  /*1960*/  IMAD.MOV.U32 R5, RZ, RZ, R10 ;  /* 0x000000ffff057224 */ /* 0x000fca00078e000a */
[----:B------:R-:W-:Y:S02]  /*1970*/  DMUL R46, R6, R8 ;  /* 0x00000008062e7228 */ /* 0x000fe40000000000 */
[C---:B------:R-:W-:Y:S01]  /*1980*/  DADD R4, -R32.reuse, R4 ;  /* 0x0000000020047229 */ /* 0x040fe20000000104 */
[----:B------:R-:W-:Y:S01]  /*1990*/  IADD3 R45, PT, PT, R9, -0x100000, RZ ;  /* 0xfff00000092d7810 */ /* 0x000fe20007ffe0ff */
[----:B------:R-:W-:Y:S01]  /*19a0*/  DMUL R32, R32, UR6 ;  /* 0x0000000620207c28 */ /* 0x000fe20008000000 */
[----:B------:R-:W-:-:S07]  /*19b0*/  IMAD.MOV.U32 R44, RZ, RZ, R8 ;  /* 0x000000ffff2c7224 */ /* 0x000fce00078e0008 */
[----:B------:R-:W-:Y:S02]  /*19c0*/  DSETP.GEU.AND P0, PT, R4, R32, PT ;  /* 0x000000200400722a */ /* 0x000fe40003f0e000 */
[----:B------:R-:W-:-:S08]  /*19d0*/  DFMA R4, R46, -R46, R6 ;  /* 0x8000002e2e04722b */ /* 0x000fd00000000006 */
[----:B------:R-:W-:-:S04]  /*19e0*/  DFMA R32, R4, R44, R46 ;  /* 0x0000002c0420722b */ /* 0x000fc8000000002e */
[----:B------:R-:W-:Y:S01]  /*19f0*/  @P0 IMAD.MOV R29, RZ, RZ, R43 ;  /* 0x000000ffff1d0224 */ /* 0x000fe200078e022b */
[----:B------:R-:W-:Y:S06]  /*1a00*/  @!P1 BRA `(.L_x_22) ;  /* 0x0000000000349947 */ /* 0x000fec0003800000 */
        /* <DEDUP_REMOVED lines=13> */
.L_x_22:
[----:B------:R-:W-:Y:S05]  /*1ae0*/  BSYNC.RECONVERGENT B5 ;  /* 0x0000000000057941 */ /* 0x000fea0003800200 */
.L_x_21:
        /* <DEDUP_REMOVED lines=34> */
.L_x_24:
[----:B------:R-:W-:Y:S05]  /*1d10*/  BSYNC.RECONVERGENT B5 ;  /* 0x0000000000057941 */ /* 0x000fea0003800200 */
.L_x_23:
[----:B------:R-:W-:Y:S01]  /*1d20*/  DSETP.GE.AND P3, PT, R32, R14, PT ;  /* 0x0000000e2000722a */ /* 0x000fe20003f66000 */
[----:B------:R-:W-:Y:S01]  /*1d30*/  UMOV UR6, 0x9999999a ;  /* 0x9999999a00067882 */ /* 0x000fe20000000000 */
[----:B------:R-:W-:Y:S01]  /*1d40*/  DSETP.GE.AND P0, PT, R14, R32, PT ;  /* 0x000000200e00722a */ /* 0x000fe20003f06000 */
[----:B------:R-:W-:Y:S01]  /*1d50*/  UMOV UR7, 0x3fb99999 ;  /* 0x3fb9999900077882 */ /* 0x000fe20000000000 */
[C-C-:B------:R-:W-:Y:S01]  /*1d60*/  DSETP.GE.AND P2, PT, R32.reuse, R42.reuse, PT ;  /* 0x0000002a2000722a */ /* 0x140fe20003f46000 */
[----:B------:R-:W-:Y:S01]  /*1d70*/  VIADD R0, R0, 0x4 ;  /* 0x0000000400007836 */ /* 0x000fe20000000000 */
[--C-:B------:R-:W-:Y:S01]  /*1d80*/  DSETP.GTU.AND P5, PT, R32, R42.reuse, PT ;  /* 0x0000002a2000722a */ /* 0x100fe20003fac000 */
[CC--:B------:R-:W-:Y:S01]  /*1d90*/  FSEL R5, R32.reuse, R42.reuse, P3 ;  /* 0x0000002a20057208 */ /* 0x0c0fe20001800000 */
[C-C-:B------:R-:W-:Y:S01]  /*1da0*/  DSETP.GE.AND P1, PT, R14.reuse, R42.reuse, PT ;  /* 0x0000002a0e00722a */ /* 0x140fe20003f26000 */
[-C--:B------:R-:W-:Y:S01]  /*1db0*/  FSEL R7, R33, R43.reuse, P3 ;  /* 0x0000002b21077208 */ /* 0x080fe20001800000 */
[----:B------:R-:W-:Y:S01]  /*1dc0*/  DSETP.GTU.AND P4, PT, R14, R42, PT ;  /* 0x0000002a0e00722a */ /* 0x000fe20003f8c000 */
[-C--:B------:R-:W-:Y:S01]  /*1dd0*/  FSEL R3, R32, R42.reuse, P0 ;  /* 0x0000002a20037208 */ /* 0x080fe20000000000 */
[----:B------:R-:W-:Y:S01]  /*1de0*/  VIADD R13, R13, 0x4 ;  /* 0x000000040d0d7836 */ /* 0x000fe20000000000 */
[----:B------:R-:W-:Y:S01]  /*1df0*/  FSEL R33, R33, R43, P0 ;  /* 0x0000002b21217208 */ /* 0x000fe20000000000 */
[----:B------:R-:W-:Y:S01]  /*1e00*/  VIADD R34, R34, 0x4 ;  /* 0x0000000422227836 */ /* 0x000fe20000000000 */
[----:B------:R-:W-:-:S02]  /*1e10*/  FSEL R4, R5, R42, P2 ;  /* 0x0000002a05047208 */ /* 0x000fc40001000000 */
[----:B------:R-:W-:Y:S02]  /*1e20*/  FSEL R2, R3, R42, !P5 ;  /* 0x0000002a03027208 */ /* 0x000fe40006800000 */
[-C--:B------:R-:W-:Y:S02]  /*1e30*/  FSEL R3, R33, R43.reuse, !P5 ;  /* 0x0000002b21037208 */ /* 0x080fe40006800000 */
[----:B------:R-:W-:Y:S02]  /*1e40*/  FSEL R5, R7, R43, P2 ;  /* 0x0000002b07057208 */ /* 0x000fe40001000000 */
[C---:B------:R-:W-:Y:S02]  /*1e50*/  @P0 FSEL R4, R14.reuse, R4, P1 ;  /* 0x000000040e040208 */ /* 0x040fe40000800000 */
[----:B------:R-:W-:Y:S02]  /*1e60*/  @P3 FSEL R2, R14, R2, !P4 ;  /* 0x000000020e023208 */ /* 0x000fe40006000000 */
[----:B------:R-:W-:-:S02]  /*1e70*/  @P3 FSEL R3, R15, R3, !P4 ;  /* 0x000000030f033208 */ /* 0x000fc40006000000 */
[----:B------:R-:W-:Y:S02]  /*1e80*/  @P0 FSEL R5, R15, R5, P1 ;  /* 0x000000050f050208 */ /* 0x000fe40000800000 */
[----:B------:R-:W-:Y:S02]  /*1e90*/  ISETP.NE.AND P1, PT, R0, RZ, PT ;  /* 0x000000ff0000720c */ /* 0x000fe40003f25270 */
[----:B------:R-:W-:Y:S02]  /*1ea0*/  IADD3 R28, PT, PT, R29, 0x1, RZ ;  /* 0x000000011d1c7810 */ /* 0x000fe40007ffe0ff */
[C---:B------:R-:W-:Y:S02]  /*1eb0*/  DADD R4, -R2.reuse, R4 ;  /* 0x0000000002047229 */ /* 0x040fe40000000104 */
[----:B------:R-:W-:-:S08]  /*1ec0*/  DMUL R2, R2, UR6 ;  /* 0x0000000602027c28 */ /* 0x000fd00008000000 */
[----:B------:R-:W-:-:S14]  /*1ed0*/  DSETP.GEU.AND P0, PT, R4, R2, PT ;  /* 0x000000020400722a */ /* 0x000fdc0003f0e000 */
[----:B------:R-:W-:Y:S01]  /*1ee0*/  @P0 IMAD.MOV R28, RZ, RZ, R29 ;  /* 0x000000ffff1c0224 */ /* 0x000fe200078e021d */
[----:B------:R-:W-:Y:S06]  /*1ef0*/  @P1 BRA `(.L_x_25) ;  /* 0xffffffe4009c1947 */ /* 0x000fec000383ffff */
[----:B------:R-:W-:Y:S05]  /*1f00*/  BSYNC.RECONVERGENT B3 ;  /* 0x0000000000037941 */ /* 0x000fea0003800200 */
.L_x_8:
[----:B------:R-:W-:-:S07]  /*1f10*/  IADD3 R13, PT, PT, R34, 0x2, RZ ;  /* 0x00000002220d7810 */ /* 0x000fce0007ffe0ff */
.L_x_7:
[----:B------:R-:W-:Y:S05]  /*1f20*/  BSYNC.RECONVERGENT B4 ;  /* 0x0000000000047941 */ /* 0x000fea0003800200 */
.L_x_6:
[----:B------:R-:W-:-:S13]  /*1f30*/  LOP3.LUT P0, RZ, R12, 0x3, RZ, 0xc0, !PT ;  /* 0x000000030cff7812 */ /* 0x000fda000780c0ff */
[----:B------:R-:W-:Y:S05]  /*1f40*/  @!P0 BRA `(.L_x_3) ;  /* 0x0000001000ec8947 */ /* 0x000fea0003800000 */
[----:B------:R-:W-:Y:S01]  /*1f50*/  LOP3.LUT R0, R11, 0x3, RZ, 0xc0, !PT ;  /* 0x000000030b007812 */ /* 0x000fe200078ec0ff */
[----:B------:R-:W-:Y:S03]  /*1f60*/  BSSY.RECONVERGENT B3, `(.L_x_26) ;  /* 0x00000d0000037945 */ /* 0x000fe60003800200 */
[----:B------:R-:W-:-:S13]  /*1f70*/  ISETP.NE.AND P0, PT, R0, 0x1, PT ;  /* 0x000000010000780c */ /* 0x000fda0003f05270 */
[----:B------:R-:W-:Y:S05]  /*1f80*/  @!P0 BRA `(.L_x_27) ;  /* 0x0000000c00348947 */ /* 0x000fea0003800000 */
[----:B------:R-:W0:Y:S02]  /*1f90*/  LDC.64 R42, c[0x0][0x388] ;  /* 0x0000e200ff2a7b82 */ /* 0x000e240000000a00 */
[----:B0-----:R-:W-:-:S05]  /*1fa0*/  IMAD.WIDE R42, R13, 0x8, R42 ;  /* 0x000000080d2a7825 */ /* 0x001fca00078e022a */
[----:B------:R-:W2:Y:S04]  /*1fb0*/  LDG.E R26, desc[UR4][R42.64+0x4] ;  /* 0x000004042a1a7981 */ /* 0x000ea8000c1e1900 */
[----:B------:R-:W3:Y:S01]  /*1fc0*/  LDG.E R30, desc[UR4][R42.64] ;  /* 0x000000042a1e7981 */ /* 0x000ee2000c1e1900 */
[----:B------:R-:W-:Y:S01]  /*1fd0*/  IMAD.MOV.U32 R8, RZ, RZ, 0x0 ;  /* 0x00000000ff087424 */ /* 0x000fe200078e00ff */
[----:B------:R-:W-:Y:S01]  /*1fe0*/  BSSY.RECONVERGENT B4, `(.L_x_28) ;  /* 0x0000023000047945 */ /* 0x000fe20003800200 */
[----:B------:R-:W-:Y:S01]  /*1ff0*/  IMAD.MOV.U32 R9, RZ, RZ, 0x3fd80000 ;  /* 0x3fd80000ff097424 */ /* 0x000fe200078e00ff */
[----:B--2---:R-:W0:Y:S08]  /*2000*/  I2F.F64 R26, R26 ;  /* 0x0000001a001a7312 */ /* 0x004e300000201c00 */
[----:B---3--:R-:W1:Y:S01]  /*2010*/  I2F.F64 R30, R30 ;  /* 0x0000001e001e7312 */ /* 0x008e620000201c00 */
[----:B0-----:R-:W-:-:S02]  /*2020*/  DADD R2, -R26, R18 ;  /* 0x000000001a027229 */ /* 0x001fc40000000112 */
[----:B-1----:R-:W-:-:S06]  /*2030*/  DADD R6, -R30, R16 ;  /* 0x000000001e067229 */ /* 0x002fcc0000000110 */
        /* <DEDUP_REMOVED lines=29> */
.L_x_29:
[----:B------:R-:W-:Y:S05]  /*2210*/  BSYNC.RECONVERGENT B4 ;  /* 0x0000000000047941 */ /* 0x000fea0003800200 */
.L_x_28:
[----:B------:R-:W-:Y:S01]  /*2220*/  DADD R26, -R26, R22 ;  /* 0x000000001a1a7229 */ /* 0x000fe20000000116 */
[----:B------:R-:W-:Y:S01]  /*2230*/  IMAD.MOV.U32 R44, RZ, RZ, 0x0 ;  /* 0x00000000ff2c7424 */ /* 0x000fe200078e00ff */
[----:B------:R-:W-:Y:S01]  /*2240*/  DADD R6, -R30, R20 ;  /* 0x000000001e067229 */ /* 0x000fe20000000114 */
        /* <DEDUP_REMOVED lines=29> */
[----:B------:R-:W-:Y:S01]  /*2420*/  MOV R8, R3 ;  /* 0x0000000300087202 */ /* 0x000fe20000000f00 */
[----:B------:R-:W-:-:S07]  /*2430*/  IMAD.MOV.U32 R9, RZ, RZ, R2 ;  /* 0x000000ffff097224 */ /* 0x000fce00078e0002 */
.L_x_31:
[----:B------:R-:W-:Y:S05]  /*2440*/  BSYNC.RECONVERGENT B4 ;  /* 0x0000000000047941 */ /* 0x000fea0003800200 */
.L_x_30:
        /* <DEDUP_REMOVED lines=14> */
[-C--:B0-----:R-:W-:Y:S01]  /*2530*/  FSEL R43, R33, R9.reuse, P0 ;  /* 0x00000009212b7208 */ /* 0x081fe20000000000 */
[----:B------:R-:W-:Y:S01]  /*2540*/  IMAD.MOV.U32 R33, RZ, RZ, 0x3fd80000 ;  /* 0x3fd80000ff217424 */ /* 0x000fe200078e00ff */
[----:B------:R-:W-:Y:S02]  /*2550*/  MOV R32, 0x0 ;  /* 0x0000000000207802 */ /* 0x000fe40000000f00 */
[-C--:B------:R-:W-:Y:S02]  /*2560*/  FSEL R0, R45, R8.reuse, P2 ;  /* 0x000000082d007208 */ /* 0x080fe40001000000 */
[----:B------:R-:W-:Y:S02]  /*2570*/  FSEL R29, R29, R8, !P5 ;  /* 0x000000081d1d7208 */ /* 0x000fe40006800000 */
[-C--:B------:R-:W-:Y:S02]  /*2580*/  FSEL R41, R41, R9.reuse, P2 ;  /* 0x0000000929297208 */ /* 0x080fe40001000000 */
[----:B------:R-:W-:-:S02]  /*2590*/  FSEL R10, R43, R9, !P5 ;  /* 0x000000092b0a7208 */ /* 0x000fc40006800000 */
[C---:B------:R-:W-:Y:S02]  /*25a0*/  @P0 FSEL R0, R14.reuse, R0, P1 ;  /* 0x000000000e000208 */ /* 0x040fe40000800000 */
[----:B------:R-:W-:Y:S02]  /*25b0*/  @P3 FSEL R29, R14, R29, !P4 ;  /* 0x0000001d0e1d3208 */ /* 0x000fe40006000000 */
[C---:B------:R-:W-:Y:S02]  /*25c0*/  @P0 FSEL R41, R15.reuse, R41, P1 ;  /* 0x000000290f290208 */ /* 0x040fe40000800000 */
[----:B------:R-:W-:Y:S01]  /*25d0*/  @P3 FSEL R10, R15, R10, !P4 ;  /* 0x0000000a0f0a3208 */ /* 0x000fe20006000000 */
        /* <DEDUP_REMOVED lines=13> */
[----:B------:R-:W-:Y:S01]  /*26b0*/  DFMA R8, R32, R4, R2 ;  /* 0x000000042008722b */ /* 0x000fe20000000002 */
[----:B------:R-:W-:Y:S01]  /*26c0*/  IMAD.MOV.U32 R32, RZ, RZ, R29 ;  /* 0x000000ffff207224 */ /* 0x000fe200078e001d */
[----:B------:R-:W-:Y:S01]  /*26d0*/  MOV R33, R10 ;  /* 0x0000000a00217202 */ /* 0x000fe20000000f00 */
[----:B------:R-:W-:Y:S02]  /*26e0*/  IMAD.MOV.U32 R4, RZ, RZ, R0 ;  /* 0x000000ffff047224 */ /* 0x000fe400078e0000 */
[----:B------:R-:W-:-:S03]  /*26f0*/  IMAD.MOV.U32 R5, RZ, RZ, R41 ;  /* 0x000000ffff057224 */ /* 0x000fc600078e0029 */
[----:B------:R-:W-:Y:S01]  /*2700*/  DMUL R44, R6, R8 ;  /* 0x00000008062c7228 */ /* 0x000fe20000000000 */
[----:B------:R-:W-:Y:S01]  /*2710*/  VIADD R0, R28, 0x1 ;  /* 0x000000011c007836 */ /* 0x000fe20000000000 */
[----:B------:R-:W-:Y:S01]  /*2720*/  IADD3 R43, PT, PT, R9, -0x100000, RZ ;  /* 0xfff00000092b7810 */ /* 0x000fe20007ffe0ff */
[----:B------:R-:W-:Y:S01]  /*2730*/  IMAD.MOV.U32 R42, RZ, RZ, R8 ;  /* 0x000000ffff2a7224 */ /* 0x000fe200078e0008 */
[C---:B------:R-:W-:Y:S02]  /*2740*/  DADD R4, -R32.reuse, R4 ;  /* 0x0000000020047229 */ /* 0x040fe40000000104 */
[----:B------:R-:W-:-:S08]  /*2750*/  DMUL R32, R32, UR6 ;  /* 0x0000000620207c28 */ /* 0x000fd00008000000 */
[----:B------:R-:W-:Y:S02]  /*2760*/  DSETP.GEU.AND P0, PT, R4, R32, PT ;  /* 0x000000200400722a */ /* 0x000fe40003f0e000 */
[----:B------:R-:W-:-:S08]  /*2770*/  DFMA R4, R44, -R44, R6 ;  /* 0x8000002c2c04722b */ /* 0x000fd00000000006 */
[----:B------:R-:W-:-:S04]  /*2780*/  DFMA R32, R4, R42, R44 ;  /* 0x0000002a0420722b */ /* 0x000fc8000000002c */
[----:B------:R-:W-:Y:S01]  /*2790*/  @P0 IADD3 R0, PT, PT, R28, RZ, RZ ;  /* 0x000000ff1c000210 */ /* 0x000fe20007ffe0ff */
[----:B------:R-:W-:Y:S06]  /*27a0*/  @!P1 BRA `(.L_x_33) ;  /* 0x0000000000349947 */ /* 0x000fec0003800000 */
[----:B------:R-:W-:Y:S01]  /*27b0*/  IMAD.MOV.U32 R10, RZ, RZ, R8 ;  /* 0x000000ffff0a7224 */ /* 0x000fe200078e0008 */
[----:B------:R-:W-:Y:S01]  /*27c0*/  MOV R8, R7 ;  /* 0x0000000700087202 */ /* 0x000fe20000000f00 */
[----:B------:R-:W-:Y:S01]  /*27d0*/  IMAD.MOV.U32 R9, RZ, RZ, R6 ;  /* 0x000000ffff097224 */ /* 0x000fe200078e0006 */
[----:B------:R-:W-:Y:S01]  /*27e0*/  MOV R41, 0x2860 ;  /* 0x0000286000297802 */ /* 0x000fe20000000f00 */
[----:B------:R-:W-:Y:S02]  /*27f0*/  IMAD.MOV.U32 R7, RZ, RZ, R4 ;  /* 0x000000ffff077224 */ /* 0x000fe400078e0004 */
[----:B------:R-:W-:Y:S01]  /*2800*/  IMAD.MOV.U32 R6, RZ, RZ, R5 ;  /* 0x000000ffff067224 */ /* 0x000fe200078e0005 */
[----:B------:R-:W-:Y:S01]  /*2810*/  MOV R5, R44 ;  /* 0x0000002c00057202 */ /* 0x000fe20000000f00 */
[----:B------:R-:W-:Y:S01]  /*2820*/  IMAD.MOV.U32 R3, RZ, RZ, R2 ;  /* 0x000000ffff037224 */ /* 0x000fe200078e0002 */
[----:B------:R-:W-:Y:S01]  /*2830*/  MOV R2, R43 ;  /* 0x0000002b00027202 */ /* 0x000fe20000000f00 */
[----:B------:R-:W-:-:S07]  /*2840*/  IMAD.MOV.U32 R4, RZ, RZ, R45 ;  /* 0x000000ffff047224 */ /* 0x000fce00078e002d */
[----:B------:R-:W-:Y:S05]  /*2850*/  CALL.REL.NOINC `($__internal_0_$__cuda_sm20_dsqrt_rn_f64_mediumpath_v1) ;  /* 0x0000000800d47944 */ /* 0x000fea0003c00000 */
[----:B------:R-:W-:Y:S02]  /*2860*/  IMAD.MOV.U32 R32, RZ, RZ, R3 ;  /* 0x000000ffff207224 */ /* 0x000fe400078e0003 */
[----:B------:R-:W-:-:S07]  /*2870*/  IMAD.MOV.U32 R33, RZ, RZ, R2 ;  /* 0x000000ffff217224 */ /* 0x000fce00078e0002 */
.L_x_33:
[----:B------:R-:W-:Y:S05]  /*2880*/  BSYNC.RECONVERGENT B4 ;  /* 0x0000000000047941 */ /* 0x000fea0003800200 */
.L_x_32:
        /* <DEDUP_REMOVED lines=8> */
[----:B------:R-:W-:-:S04]  /*2910*/  IADD3 R2, PT, PT, R7, -0x3500000, RZ ;  /* 0xfcb0000007027810 */ /* 0x000fc80007ffe0ff */
[----:B------:R-:W-:Y:S02]  /*2920*/  ISETP.GE.U32.AND P0, PT, R2, 0x7ca00000, PT ;  /* 0x7ca000000200780c */ /* 0x000fe40003f06070 */
        /* <DEDUP_REMOVED lines=16> */
[----:B------:R-:W-:Y:S01]  /*2a30*/  MOV R3, R2 ;  /* 0x0000000200037202 */ /* 0x000fe20000000f00 */
[----:B------:R-:W-:Y:S01]  /*2a40*/  IMAD.MOV.U32 R5, RZ, RZ, R28 ;  /* 0x000000ffff057224 */ /* 0x000fe200078e001c */
[----:B------:R-:W-:Y:S01]  /*2a50*/  MOV R41, 0x2a90 ;  /* 0x00002a9000297802 */ /* 0x000fe20000000f00 */
[----:B------:R-:W-:Y:S02]  /*2a60*/  IMAD.MOV.U32 R4, RZ, RZ, R29 ;  /* 0x000000ffff047224 */ /* 0x000fe400078e001d */
[----:B------:R-:W-:-:S07]  /*2a70*/  IMAD.MOV.U32 R2, RZ, RZ, R27 ;  /* 0x000000ffff027224 */ /* 0x000fce00078e001b */
[----:B------:R-:W-:Y:S05]  /*2a80*/  CALL.REL.NOINC `($__internal_0_$__cuda_sm20_dsqrt_rn_f64_mediumpath_v1) ;  /* 0x0000000800487944 */ /* 0x000fea0003c00000 */
[----:B------:R-:W-:Y:S01]  /*2a90*/  IMAD.MOV.U32 R30, RZ, RZ, R3 ;  /* 0x000000ffff1e7224 */ /* 0x000fe200078e0003 */
[----:B------:R-:W-:-:S07]  /*2aa0*/  MOV R31, R2 ;  /* 0x00000002001f7202 */ /* 0x000fce0000000f00 */
.L_x_35:
[----:B------:R-:W-:Y:S05]  /*2ab0*/  BSYNC.RECONVERGENT B4 ;  /* 0x0000000000047941 */ /* 0x000fea0003800200 */
.L_x_34:
        /* <DEDUP_REMOVED lines=11> */
[----:B------:R-:W-:Y:S01]  /*2b70*/  FSEL R3, R32, R30, P0 ;  /* 0x0000001e20037208 */ /* 0x000fe20000000000 */
[----:B------:R-:W-:Y:S01]  /*2b80*/  VIADD R13, R13, 0x2 ;  /* 0x000000020d0d7836 */ /* 0x000fe20000000000 */
[----:B------:R-:W-:-:S02]  /*2b90*/  FSEL R33, R33, R31, P0 ;  /* 0x0000001f21217208 */ /* 0x000fc40000000000 */
[-C--:B------:R-:W-:Y:S02]  /*2ba0*/  FSEL R4, R5, R30.reuse, P2 ;  /* 0x0000001e05047208 */ /* 0x080fe40001000000 */
[----:B------:R-:W-:Y:S02]  /*2bb0*/  FSEL R2, R3, R30, !P5 ;  /* 0x0000001e03027208 */ /* 0x000fe40006800000 */
[-C--:B------:R-:W-:Y:S02]  /*2bc0*/  FSEL R3, R33, R31.reuse, !P5 ;  /* 0x0000001f21037208 */ /* 0x080fe40006800000 */
[----:B------:R-:W-:Y:S02]  /*2bd0*/  FSEL R5, R7, R31, P2 ;  /* 0x0000001f07057208 */ /* 0x000fe40001000000 */
[C---:B------:R-:W-:Y:S02]  /*2be0*/  @P0 FSEL R4, R14.reuse, R4, P1 ;  /* 0x000000040e040208 */ /* 0x040fe40000800000 */
[----:B------:R-:W-:-:S02]  /*2bf0*/  @P3 FSEL R2, R14, R2, !P4 ;  /* 0x000000020e023208 */ /* 0x000fc40006000000 */
[C---:B------:R-:W-:Y:S02]  /*2c00*/  @P3 FSEL R3, R15.reuse, R3, !P4 ;  /* 0x000000030f033208 */ /* 0x040fe40006000000 */
[----:B------:R-:W-:-:S06]  /*2c10*/  @P0 FSEL R5, R15, R5, P1 ;  /* 0x000000050f050208 */ /* 0x000fcc0000800000 */
[C---:B------:R-:W-:Y:S02]  /*2c20*/  DADD R4, -R2.reuse, R4 ;  /* 0x0000000002047229 */ /* 0x040fe40000000104 */
[----:B------:R-:W-:-:S08]  /*2c30*/  DMUL R2, R2, UR6 ;  /* 0x0000000602027c28 */ /* 0x000fd00008000000 */
[----:B------:R-:W-:-:S14]  /*2c40*/  DSETP.GEU.AND P0, PT, R4, R2, PT ;  /* 0x000000020400722a */ /* 0x000fdc0003f0e000 */
[----:B------:R-:W-:-:S07]  /*2c50*/  @P0 IADD3 R28, PT, PT, R0, RZ, RZ ;  /* 0x000000ff001c0210 */ /* 0x000fce0007ffe0ff */
.L_x_27:
[----:B------:R-:W-:Y:S05]  /*2c60*/  BSYNC.RECONVERGENT B3 ;  /* 0x0000000000037941 */ /* 0x000fea0003800200 */
.L_x_26:
[----:B------:R-:W-:-:S04]  /*2c70*/  LOP3.LUT R11, R11, 0x1, RZ, 0xc0, !PT ;  /* 0x000000010b0b7812 */ /* 0x000fc800078ec0ff */
[----:B------:R-:W-:-:S13]  /*2c80*/  ISETP.NE.U32.AND P0, PT, R11, 0x1, PT ;  /* 0x000000010b00780c */ /* 0x000fda0003f05070 */
[----:B------:R-:W-:Y:S05]  /*2c90*/  @P0 BRA `(.L_x_3) ;  /* 0x0000000400980947 */ /* 0x000fea0003800000 */
[----:B------:R-:W0:Y:S02]  /*2ca0*/  LDC.64 R4, c[0x0][0x388] ;  /* 0x0000e200ff047b82 */ /* 0x000e240000000a00 */
[----:B0-----:R-:W-:-:S05]  /*2cb0*/  IMAD.WIDE R4, R13, 0x8, R4 ;  /* 0x000000080d047825 */ /* 0x001fca00078e0204 */
[----:B------:R-:W2:Y:S04]  /*2cc0*/  LDG.E R12, desc[UR4][R4.64+0x4] ;  /* 0x00000404040c7981 */ /* 0x000ea8000c1e1900 */
[----:B------:R0:W3:Y:S01]  /*2cd0*/  LDG.E R26, desc[UR4][R4.64] ;  /* 0x00000004041a7981 */ /* 0x0000e2000c1e1900 */
[----:B------:R-:W-:Y:S01]  /*2ce0*/  BSSY.RECONVERGENT B3, `(.L_x_36) ;  /* 0x0000024000037945 */ /* 0x000fe20003800200 */
[----:B0-----:R-:W-:Y:S01]  /*2cf0*/  IMAD.MOV.U32 R4, RZ, RZ, 0x0 ;  /* 0x00000000ff047424 */ /* 0x001fe200078e00ff */
[----:B------:R-:W-:Y:S01]  /*2d00*/  MOV R5, 0x3fd80000 ;  /* 0x3fd8000000057802 */ /* 0x000fe20000000f00 */
        /* <DEDUP_REMOVED lines=23> */
[----:B------:R-:W-:Y:S01]  /*2e80*/  IMAD.MOV.U32 R8, RZ, RZ, R7 ;  /* 0x000000ffff087224 */ /* 0x000fe200078e0007 */
[----:B------:R-:W-:Y:S01]  /*2e90*/  MOV R7, R4 ;  /* 0x0000000400077202 */ /* 0x000fe20000000f00 */
[----:B------:R-:W-:Y:S01]  /*2ea0*/  IMAD.MOV.U32 R6, RZ, RZ, R5 ;  /* 0x000000ffff067224 */ /* 0x000fe200078e0005 */
[----:B------:R-:W-:Y:S01]  /*2eb0*/  MOV R4, R19 ;  /* 0x0000001300047202 */ /* 0x000fe20000000f00 */
[----:B------:R-:W-:Y:S02]  /*2ec0*/  IMAD.MOV.U32 R3, RZ, RZ, R2 ;  /* 0x000000ffff037224 */ /* 0x000fe400078e0002 */
[----:B------:R-:W-:Y:S02]  /*2ed0*/  IMAD.MOV.U32 R5, RZ, RZ, R18 ;  /* 0x000000ffff057224 */ /* 0x000fe400078e0012 */
[----:B------:R-:W-:-:S07]  /*2ee0*/  IMAD.MOV.U32 R2, RZ, RZ, R11 ;  /* 0x000000ffff027224 */ /* 0x000fce00078e000b */
[----:B------:R-:W-:Y:S05]  /*2ef0*/  CALL.REL.NOINC `($__internal_0_$__cuda_sm20_dsqrt_rn_f64_mediumpath_v1) ;  /* 0x00000004002c7944 */ /* 0x000fea0003c00000 */
[----:B------:R-:W-:Y:S01]  /*2f00*/  MOV R16, R3 ;  /* 0x0000000300107202 */ /* 0x000fe20000000f00 */
[----:B------:R-:W-:-:S07]  /*2f10*/  IMAD.MOV.U32 R17, RZ, RZ, R2 ;  /* 0x000000ffff117224 */ /* 0x000fce00078e0002 */
.L_x_37:
[----:B------:R-:W-:Y:S05]  /*2f20*/  BSYNC.RECONVERGENT B3 ;  /* 0x0000000000037941 */ /* 0x000fea0003800200 */
.L_x_36:
[----:B------:R-:W-:Y:S01]  /*2f30*/  DADD R12, -R12, R22 ;  /* 0x000000000c0c7229 */ /* 0x000fe20000000116 */
[----:B------:R-:W-:Y:S01]  /*2f40*/  MOV R8, 0x0 ;  /* 0x0000000000087802 */ /* 0x000fe20000000f00 */
        /* <DEDUP_REMOVED lines=14> */
[----:B------:R-:W-:Y:S01]  /*3030*/  VIADD R11, R9, 0xfff00000 ;  /* 0xfff00000090b7836 */ /* 0x000fe20000000000 */
[----:B------:R-:W-:-:S05]  /*3040*/  MOV R10, R8 ;  /* 0x00000008000a7202 */ /* 0x000fca0000000f00 */
        /* <DEDUP_REMOVED lines=14> */
[----:B------:R-:W-:Y:S02]  /*3130*/  IMAD.MOV.U32 R6, RZ, RZ, R3 ;  /* 0x000000ffff067224 */ /* 0x000fe400078e0003 */
[----:B------:R-:W-:-:S07]  /*3140*/  IMAD.MOV.U32 R7, RZ, RZ, R2 ;  /* 0x000000ffff077224 */ /* 0x000fce00078e0002 */
.L_x_39:
[----:B------:R-:W-:Y:S05]  /*3150*/  BSYNC.RECONVERGENT B3 ;  /* 0x0000000000037941 */ /* 0x000fea0003800200 */
.L_x_38:
[----:B------:R-:W-:Y:S01]  /*3160*/  DSETP.GE.AND P3, PT, R16, R14, PT ;  /* 0x0000000e1000722a */ /* 0x000fe20003f66000 */
[----:B------:R-:W-:Y:S01]  /*3170*/  UMOV UR6, 0x9999999a ;  /* 0x9999999a00067882 */ /* 0x000fe20000000000 */
[----:B------:R-:W-:Y:S01]  /*3180*/  DSETP.GE.AND P0, PT, R14, R16, PT ;  /* 0x000000100e00722a */ /* 0x000fe20003f06000 */
[----:B------:R-:W-:Y:S01]  /*3190*/  UMOV UR7, 0x3fb99999 ;  /* 0x3fb9999900077882 */ /* 0x000fe20000000000 */
[C-C-:B------:R-:W-:Y:S01]  /*31a0*/  DSETP.GE.AND P2, PT, R16.reuse, R6.reuse, PT ;  /* 0x000000061000722a */ /* 0x140fe20003f46000 */
[----:B------:R-:W-:Y:S01]  /*31b0*/  IADD3 R0, PT, PT, R28, 0x1, RZ ;  /* 0x000000011c007810 */ /* 0x000fe20007ffe0ff */
        /* <DEDUP_REMOVED lines=8> */
[----:B------:R-:W-:Y:S02]  /*3240*/  FSEL R2, R3, R6, !P5 ;  /* 0x0000000603027208 */ /* 0x000fe40006800000 */
[-C--:B------:R-:W-:Y:S02]  /*3250*/  FSEL R3, R17, R7.reuse, !P5 ;  /* 0x0000000711037208 */ /* 0x080fe40006800000 */
[----:B------:R-:W-:Y:S02]  /*3260*/  FSEL R5, R9, R7, P2 ;  /* 0x0000000709057208 */ /* 0x000fe40001000000 */
[----:B------:R-:W-:-:S02]  /*3270*/  @P0 FSEL R4, R14, R4, P1 ;  /* 0x000000040e040208 */ /* 0x000fc40000800000 */
[----:B------:R-:W-:Y:S02]  /*3280*/  @P3 FSEL R2, R14, R2, !P4 ;  /* 0x000000020e023208 */ /* 0x000fe40006000000 */
[C---:B------:R-:W-:Y:S02]  /*3290*/  @P3 FSEL R3, R15.reuse, R3, !P4 ;  /* 0x000000030f033208 */ /* 0x040fe40006000000 */
[----:B------:R-:W-:-:S06]  /*32a0*/  @P0 FSEL R5, R15, R5, P1 ;  /* 0x000000050f050208 */ /* 0x000fcc0000800000 */
[C---:B------:R-:W-:Y:S02]  /*32b0*/  DADD R4, -R2.reuse, R4 ;  /* 0x0000000002047229 */ /* 0x040fe40000000104 */
[----:B------:R-:W-:-:S08]  /*32c0*/  DMUL R2, R2, UR6 ;  /* 0x0000000602027c28 */ /* 0x000fd00008000000 */
[----:B------:R-:W-:-:S14]  /*32d0*/  DSETP.GEU.AND P0, PT, R4, R2, PT ;  /* 0x000000020400722a */ /* 0x000fdc0003f0e000 */
[----:B------:R-:W-:-:S04]  /*32e0*/  @P0 IMAD.MOV R0, RZ, RZ, R28 ;  /* 0x000000ffff000224 */ /* 0x000fc800078e021c */
[----:B------:R-:W-:-:S07]  /*32f0*/  IMAD.MOV.U32 R28, RZ, RZ, R0 ;  /* 0x000000ffff1c7224 */ /* 0x000fce00078e0000 */
.L_x_3:
[----:B------:R-:W-:Y:S05]  /*3300*/  BSYNC.RECONVERGENT B0 ;  /* 0x0000000000007941 */ /* 0x000fea0003800200 */
.L_x_2:
[----:B------:R-:W-:Y:S01]  /*3310*/  IADD3 R0, PT, PT, R35, 0x1, RZ ;  /* 0x0000000123007810 */ /* 0x000fe20007ffe0ff */
[----:B------:R-:W-:Y:S02]  /*3320*/  VIADD R36, R36, 0x1 ;  /* 0x0000000124247836 */ /* 0x000fe40000000000 */
[----:B------:R-:W-:Y:S01]  /*3330*/  VIADD R37, R37, 0x1 ;  /* 0x0000000125257836 */ /* 0x000fe20000000000 */
[----:B------:R-:W-:-:S13]  /*3340*/  ISETP.GE.AND P0, PT, R0, R39, PT ;  /* 0x000000270000720c */ /* 0x000fda0003f06270 */
[----:B------:R-:W-:Y:S05]  /*3350*/  @!P0 BRA `(.L_x_40) ;  /* 0xffffffcc00808947 */ /* 0x000fea000383ffff */
.L_x_1:
[----:B------:R-:W-:Y:S05]  /*3360*/  BSYNC.RECONVERGENT B1 ;  /* 0x0000000000017941 */ /* 0x000fea0003800200 */
.L_x_0:
[----:B------:R-:W0:Y:S02]  /*3370*/  LDC.64 R2, c[0x0][0x380] ;  /* 0x0000e000ff027b82 */ /* 0x000e240000000a00 */
[----:B0-----:R-:W-:-:S05]  /*3380*/  IMAD.WIDE R40, R40, 0x4, R2 ;  /* 0x0000000428287825 */ /* 0x001fca00078e0202 */
[----:B------:R-:W-:Y:S01]  /*3390*/  STG.E desc[UR4][R40.64], R28 ;  /* 0x0000001c28007986 */ /* 0x000fe2000c101904 */
[----:B------:R-:W-:Y:S05]  /*33a0*/  EXIT ;  /* 0x000000000000794d */ /* 0x000fea0003800000 */
        .weak           $__internal_0_$__cuda_sm20_dsqrt_rn_f64_mediumpath_v1
        .type           $__internal_0_$__cuda_sm20_dsqrt_rn_f64_mediumpath_v1,@function
        .size           $__internal_0_$__cuda_sm20_dsqrt_rn_f64_mediumpath_v1,(.L_x_46 - $__internal_0_$__cuda_sm20_dsqrt_rn_f64_mediumpath_v1)
$__internal_0_$__cuda_sm20_dsqrt_rn_f64_mediumpath_v1:
[----:B------:R-:W-:Y:S01]  /*33b0*/  ISETP.GE.U32.AND P0, PT, R3, -0x3400000, PT ;  /* 0xfcc000000300780c */ /* 0x000fe20003f06070 */
[----:B------:R-:W-:Y:S01]  /*33c0*/  BSSY.RECONVERGENT B2, `(.L_x_41) ;  /* 0x000002e000027945 */ /* 0x000fe20003800200 */
[----:B------:R-:W-:Y:S02]  /*33d0*/  LOP3.LUT R9, R9, R8, RZ, 0x3c, !PT ;  /* 0x0000000809097212 */ /* 0x000fe400078e3cff */
[----:B------:R-:W-:Y:S02]  /*33e0*/  LOP3.LUT R7, R7, R6, RZ, 0x3c, !PT ;  /* 0x0000000607077212 */ /* 0x000fe400078e3cff */
[----:B------:R-:W-:Y:S02]  /*33f0*/  LOP3.LUT R5, R5, R4, RZ, 0x3c, !PT ;  /* 0x0000000405057212 */ /* 0x000fe400078e3cff */
[----:B------:R-:W-:Y:S02]  /*3400*/  LOP3.LUT R8, R9, R8, RZ, 0x3c, !PT ;  /* 0x0000000809087212 */ /* 0x000fe400078e3cff */
[----:B------:R-:W-:-:S02]  /*3410*/  LOP3.LUT R6, R7, R6, RZ, 0x3c, !PT ;  /* 0x0000000607067212 */ /* 0x000fc400078e3cff */
[----:B------:R-:W-:Y:S02]  /*3420*/  LOP3.LUT R4, R5, R4, RZ, 0x3c, !PT ;  /* 0x0000000405047212 */ /* 0x000fe400078e3cff */
[----:B------:R-:W-:Y:S01]  /*3430*/  MOV R3, R2 ;  /* 0x0000000200037202 */ /* 0x000fe20000000f00 */
[----:B------:R-:W-:Y:S01]  /*3440*/  IMAD.MOV.U32 R2, RZ, RZ, R10 ;  /* 0x000000ffff027224 */ /* 0x000fe200078e000a */
[----:B------:R-:W-:Y:S02]  /*3450*/  LOP3.LUT R9, R9, R8, RZ, 0x3c, !PT ;  /* 0x0000000809097212 */ /* 0x000fe400078e3cff */
[----:B------:R-:W-:Y:S02]  /*3460*/  LOP3.LUT R7, R7, R6, RZ, 0x3c, !PT ;  /* 0x0000000607077212 */ /* 0x000fe400078e3cff */
[----:B------:R-:W-:Y:S01]  /*3470*/  LOP3.LUT R5, R5, R4, RZ, 0x3c, !PT ;  /* 0x0000000405057212 */ /* 0x000fe200078e3cff */
[----:B------:R-:W-:Y:S06]  /*3480*/  @!P0 BRA `(.L_x_42) ;  /* 0x0000000000208947 */ /* 0x000fec0003800000 */
[----:B------:R-:W-:-:S10]  /*3490*/  DFMA.RM R4, R6, R2, R4 ;  /* 0x000000020604722b */ /* 0x000fd40000004004 */
[----:B------:R-:W-:-:S05]  /*34a0*/  IADD3 R2, P0, PT, R4, 0x1, RZ ;  /* 0x0000000104027810 */ /* 0x000fca0007f1e0ff */
[----:B------:R-:W-:-:S06]  /*34b0*/  IMAD.X R3, RZ, RZ, R5, P0 ;  /* 0x000000ffff037224 */ /* 0x000fcc00000e0605 */
[----:B------:R-:W-:-:S08]  /*34c0*/  DFMA.RP R8, -R4, R2, R8 ;  /* 0x000000020408722b */ /* 0x000fd00000008108 */
[----:B------:R-:W-:-:S06]  /*34d0*/  DSETP.GT.AND P0, PT, R8, RZ, PT ;  /* 0x000000ff0800722a */ /* 0x000fcc0003f04000 */
[----:B------:R-:W-:Y:S02]  /*34e0*/  FSEL R4, R2, R4, P0 ;  /* 0x0000000402047208 */ /* 0x000fe40000000000 */
[----:B------:R-:W-:Y:S01]  /*34f0*/  FSEL R5, R3, R5, P0 ;  /* 0x0000000503057208 */ /* 0x000fe20000000000 */
[----:B------:R-:W-:Y:S06]  /*3500*/  BRA `(.L_x_43) ;  /* 0x0000000000647947 */ /* 0x000fec0003800000 */
.L_x_42:
[----:B------:R-:W-:-:S14]  /*3510*/  DSETP.NE.AND P0, PT, R8, RZ, PT ;  /* 0x000000ff0800722a */ /* 0x000fdc0003f05000 */
[----:B------:R-:W-:Y:S05]  /*3520*/  @!P0 BRA `(.L_x_44) ;  /* 0x0000000000588947 */ /* 0x000fea0003800000 */
[----:B------:R-:W-:-:S13]  /*3530*/  ISETP.GE.AND P0, PT, R9, RZ, PT ;  /* 0x000000ff0900720c */ /* 0x000fda0003f06270 */
[----:B------:R-:W-:Y:S01]  /*3540*/  @!P0 MOV R4, 0x0 ;  /* 0x0000000000048802 */ /* 0x000fe20000000f00 */
[----:B------:R-:W-:Y:S01]  /*3550*/  @!P0 IMAD.MOV.U32 R5, RZ, RZ, -0x80000 ;  /* 0xfff80000ff058424 */ /* 0x000fe200078e00ff */
[----:B------:R-:W-:Y:S06]  /*3560*/  @!P0 BRA `(.L_x_43) ;  /* 0x00000000004c8947 */ /* 0x000fec0003800000 */
[----:B------:R-:W-:-:S13]  /*3570*/  ISETP.GT.AND P0, PT, R9, 0x7fefffff, PT ;  /* 0x7fefffff0900780c */ /* 0x000fda0003f04270 */
[----:B------:R-:W-:Y:S05]  /*3580*/  @P0 BRA `(.L_x_44) ;  /* 0x0000000000400947 */ /* 0x000fea0003800000 */
[----:B------:R-:W-:Y:S01]  /*3590*/  DMUL R8, R8, 8.11296384146066816958e+31 ;  /* 0x4690000008087828 */ /* 0x000fe20000000000 */
[----:B------:R-:W-:Y:S01]  /*35a0*/  IMAD.MOV.U32 R6, RZ, RZ, RZ ;  /* 0x000000ffff067224 */ /* 0x000fe200078e00ff */
[----:B------:R-:W-:Y:S01]  /*35b0*/  MOV R2, 0x0 ;  /* 0x0000000000027802 */ /* 0x000fe20000000f00 */
[----:B------:R-:W-:-:S03]  /*35c0*/  IMAD.MOV.U32 R3, RZ, RZ, 0x3fd80000 ;  /* 0x3fd80000ff037424 */ /* 0x000fc600078e00ff */
[----:B------:R-:W0:Y:S02]  /*35d0*/  MUFU.RSQ64H R7, R9 ;  /* 0x0000000900077308 */ /* 0x000e240000001c00 */
[----:B0-----:R-:W-:-:S08]  /*35e0*/  DMUL R4, R6, R6 ;  /* 0x0000000606047228 */ /* 0x001fd00000000000 */
[----:B------:R-:W-:-:S08]  /*35f0*/  DFMA R4, R8, -R4, 1 ;  /* 0x3ff000000804742b */ /* 0x000fd00000000804 */
[----:B------:R-:W-:Y:S02]  /*3600*/  DFMA R2, R4, R2, 0.5 ;  /* 0x3fe000000402742b */ /* 0x000fe40000000002 */
[----:B------:R-:W-:-:S08]  /*3610*/  DMUL R4, R6, R4 ;  /* 0x0000000406047228 */ /* 0x000fd00000000000 */
[----:B------:R-:W-:-:S08]  /*3620*/  DFMA R4, R2, R4, R6 ;  /* 0x000000040204722b */ /* 0x000fd00000000006 */
[----:B------:R-:W-:Y:S02]  /*3630*/  DMUL R2, R8, R4 ;  /* 0x0000000408027228 */ /* 0x000fe40000000000 */
[----:B------:R-:W-:-:S06]  /*3640*/  VIADD R5, R5, 0xfff00000 ;  /* 0xfff0000005057836 */ /* 0x000fcc0000000000 */
[----:B------:R-:W-:-:S08]  /*3650*/  DFMA R8, R2, -R2, R8 ;  /* 0x800000020208722b */ /* 0x000fd00000000008 */
[----:B------:R-:W-:-:S10]  /*3660*/  DFMA R4, R4, R8, R2 ;  /* 0x000000080404722b */ /* 0x000fd40000000002 */
[----:B------:R-:W-:Y:S01]  /*3670*/  IADD3 R5, PT, PT, R5, -0x3500000, RZ ;  /* 0xfcb0000005057810 */ /* 0x000fe20007ffe0ff */
[----:B------:R-:W-:Y:S06]  /*3680*/  BRA `(.L_x_43) ;  /* 0x0000000000047947 */ /* 0x000fec0003800000 */
.L_x_44:
[----:B------:R-:W-:-:S11]  /*3690*/  DADD R4, R8, R8 ;  /* 0x0000000008047229 */ /* 0x000fd60000000008 */
.L_x_43:
[----:B------:R-:W-:Y:S05]  /*36a0*/  BSYNC.RECONVERGENT B2 ;  /* 0x0000000000027941 */ /* 0x000fea0003800200 */
.L_x_41:
[----:B------:R-:W-:Y:S01]  /*36b0*/  IMAD.MOV.U32 R3, RZ, RZ, R4 ;  /* 0x000000ffff037224 */ /* 0x000fe200078e0004 */
[----:B------:R-:W-:Y:S01]  /*36c0*/  MOV R4, R41 ;  /* 0x0000002900047202 */ /* 0x000fe20000000f00 */
[----:B------:R-:W-:Y:S02]  /*36d0*/  IMAD.MOV.U32 R2, RZ, RZ, R5 ;  /* 0x000000ffff027224 */ /* 0x000fe400078e0005 */
[----:B------:R-:W-:-:S04]  /*36e0*/  IMAD.MOV.U32 R5, RZ, RZ, 0x0 ;  /* 0x00000000ff057424 */ /* 0x000fc800078e00ff */
[----:B------:R-:W-:Y:S05]  /*36f0*/  RET.REL.NODEC R4 `(_Z14countTrianglesPiP5Pointi) ;  /* 0xffffffc804407950 */ /* 0x000fea0003c3ffff */
.L_x_45:
[----:B------:R-:W-:-:S00]  /*3700*/  BRA `(.L_x_45) ;  /* 0xfffffffc00fc7947 */ /* 0x000fc0000383ffff */
[----:B------:R-:W-:-:S00]  /*3710*/  NOP ;  /* 0x0000000000007918 */ /* 0x000fc00000000000 */
        /* <DEDUP_REMOVED lines=14> */
.L_x_46:


//--------------------- .nv.shared.reserved.0     --------------------------
	.section	.nv.shared.reserved.0,"aw",@nobits
	.weak		__nv_reservedSMEM_offset_0_alias
	.size		__nv_reservedSMEM_offset_0_alias, 0, 64
	.other		__nv_reservedSMEM_offset_0_alias,@"STO_CUDA_RESERVED_SHARED STV_DEFAULT"
__nv_reservedSMEM_offset_0_alias:
	.zero		0
	.zero		64


//--------------------- .nv.constant0._Z14countTrianglesPiP5Pointi --------------------------
	.section	.nv.constant0._Z14countTrianglesPiP5Pointi,"a",@progbits
	.sectionflags	@""
	.align	4
.nv.constant0._Z14countTrianglesPiP5Pointi:
	.zero		916


//--------------------- SYMBOLS --------------------------

	.type		.nv.reservedSmem.offset0,@object
	.size		.nv.reservedSmem.offset0,0x4
